	.target	sm_90a

	.elftype	@"ET_EXEC"


//--------------------- .note.nv.tkinfo           --------------------------
	.section	.note.nv.tkinfo,"",@"SHT_NOTE"
	.sectionflags	@"SHF_NOTE_NV_TKINFO"
	.tkinfo
        /*0018*/ 	.word	0x00000002
        /*0030*/ 	.string	""
        /*0030*/ 	.string	"ptxas"
        /*0030*/ 	.string	"Cuda compilation tools, release 13.0, V13.0.88"
        /*0030*/ 	.string	"Build cuda_13.0.r13.0/compiler.36424714_0"
        /*0030*/ 	.string	"-arch sm_90a -m 64 "



//--------------------- .note.nv.cuinfo           --------------------------
	.section	.note.nv.cuinfo,"",@"SHT_NOTE"
	.sectionflags	@"SHF_NOTE_NV_CUINFO"
        /*0018*/ 	.short	0x0002
        /*001a*/ 	.short	0x005a
        /*001c*/ 	.short	0x0082
	.zero		2


//--------------------- .nv.info                  --------------------------
	.section	.nv.info,"",@"SHT_CUDA_INFO"
	.align	4


	//----- nvinfo : EIATTR_REGCOUNT
	.align		4
        /*0000*/ 	.byte	0x04, 0x2f
        /*0002*/ 	.short	(.L_15 - .L_14)
	.align		4
.L_14:
        /*0004*/ 	.word	index@(_ZN7cutlass13device_kernelINS_4gemm6kernel13GemmUniversalIN4cute5tupleIJiiiiEEENS1_10collective13CollectiveMmaINS1_34MainloopSm90TmaGmmaWarpSpecializedILi3ENS5_IJNS4_1CILi1EEENSA_ILi2EEESB_EEENS1_35KernelTmaWarpSpecializedCooperativeEEENS5_IJNSA_ILi128EEESG_NSA_ILi64EEEEEEfNS5_IJlSB_lEEEfSJ_NS4_8TiledMMAINS4_8MMA_AtomIJNS4_4SM904GMMA30MMA_64x128x8_F32TF32TF32_SS_TNILNSN_7ScaleInE1ELSP_1EEEEEENS4_6LayoutINS5_IJSC_SB_SB_EEENS5_IJSB_NSA_ILi0EEESU_EEEEENS5_IJNS4_10UnderscoreESX_SX_EEEEENS4_23SM90_TMA_LOAD_MULTICASTENS4_14ComposedLayoutINS4_7SwizzleILi3ELi4ELi3EEENS4_18smem_ptr_flag_bitsILi32EEENSS_INS5_IJNSA_ILi8EEENSA_ILi32EEEEEENS5_IJS17_SB_EEEEEEEvNS4_8identityENS4_13SM90_TMA_LOADES1B_vS1C_EENS_8epilogue10collective6detail29Sm90TmaWarpSpecializedAdapterINS1G_15DefaultEpilogueIfSJ_SJ_NS1F_6thread17LinearCombinationIfLi1EffLNS1K_9ScaleType4KindE0ELNS_15FloatRoundStyleE2EfEENS1_15EpilogueDefaultEEEEEvvEEEEvNT_6ParamsE)
        /*0008*/ 	.word	0x000000a8


	//----- nvinfo : EIATTR_FRAME_SIZE
	.align		4
.L_15:
        /*000c*/ 	.byte	0x04, 0x11
        /*000e*/ 	.short	(.L_17 - .L_16)
	.align		4
.L_16:
        /*0010*/ 	.word	index@(_ZN7cutlass13device_kernelINS_4gemm6kernel13GemmUniversalIN4cute5tupleIJiiiiEEENS1_10collective13CollectiveMmaINS1_34MainloopSm90TmaGmmaWarpSpecializedILi3ENS5_IJNS4_1CILi1EEENSA_ILi2EEESB_EEENS1_35KernelTmaWarpSpecializedCooperativeEEENS5_IJNSA_ILi128EEESG_NSA_ILi64EEEEEEfNS5_IJlSB_lEEEfSJ_NS4_8TiledMMAINS4_8MMA_AtomIJNS4_4SM904GMMA30MMA_64x128x8_F32TF32TF32_SS_TNILNSN_7ScaleInE1ELSP_1EEEEEENS4_6LayoutINS5_IJSC_SB_SB_EEENS5_IJSB_NSA_ILi0EEESU_EEEEENS5_IJNS4_10UnderscoreESX_SX_EEEEENS4_23SM90_TMA_LOAD_MULTICASTENS4_14ComposedLayoutINS4_7SwizzleILi3ELi4ELi3EEENS4_18smem_ptr_flag_bitsILi32EEENSS_INS5_IJNSA_ILi8EEENSA_ILi32EEEEEENS5_IJS17_SB_EEEEEEEvNS4_8identityENS4_13SM90_TMA_LOADES1B_vS1C_EENS_8epilogue10collective6detail29Sm90TmaWarpSpecializedAdapterINS1G_15DefaultEpilogueIfSJ_SJ_NS1F_6thread17LinearCombinationIfLi1EffLNS1K_9ScaleType4KindE0ELNS_15FloatRoundStyleE2EfEENS1_15EpilogueDefaultEEEEEvvEEEEvNT_6ParamsE)
        /*0014*/ 	.word	0x00000000


	//----- nvinfo : EIATTR_MIN_STACK_SIZE
	.align		4
.L_17:
        /*0018*/ 	.byte	0x04, 0x12
        /*001a*/ 	.short	(.L_19 - .L_18)
	.align		4
.L_18:
        /*001c*/ 	.word	index@(_ZN7cutlass13device_kernelINS_4gemm6kernel13GemmUniversalIN4cute5tupleIJiiiiEEENS1_10collective13CollectiveMmaINS1_34MainloopSm90TmaGmmaWarpSpecializedILi3ENS5_IJNS4_1CILi1EEENSA_ILi2EEESB_EEENS1_35KernelTmaWarpSpecializedCooperativeEEENS5_IJNSA_ILi128EEESG_NSA_ILi64EEEEEEfNS5_IJlSB_lEEEfSJ_NS4_8TiledMMAINS4_8MMA_AtomIJNS4_4SM904GMMA30MMA_64x128x8_F32TF32TF32_SS_TNILNSN_7ScaleInE1ELSP_1EEEEEENS4_6LayoutINS5_IJSC_SB_SB_EEENS5_IJSB_NSA_ILi0EEESU_EEEEENS5_IJNS4_10UnderscoreESX_SX_EEEEENS4_23SM90_TMA_LOAD_MULTICASTENS4_14ComposedLayoutINS4_7SwizzleILi3ELi4ELi3EEENS4_18smem_ptr_flag_bitsILi32EEENSS_INS5_IJNSA_ILi8EEENSA_ILi32EEEEEENS5_IJS17_SB_EEEEEEEvNS4_8identityENS4_13SM90_TMA_LOADES1B_vS1C_EENS_8epilogue10collective6detail29Sm90TmaWarpSpecializedAdapterINS1G_15DefaultEpilogueIfSJ_SJ_NS1F_6thread17LinearCombinationIfLi1EffLNS1K_9ScaleType4KindE0ELNS_15FloatRoundStyleE2EfEENS1_15EpilogueDefaultEEEEEvvEEEEvNT_6ParamsE)
        /*0020*/ 	.word	0x00000000
.L_19:


//--------------------- .nv.compat                --------------------------
	.section	.nv.compat,"",@"SHT_CUDA_COMPAT_INFO"
	.align	4
        /*0000*/ 	.byte	0x02, 0x09, 0x01, 0x00, 0x02, 0x02, 0x04, 0x00, 0x02, 0x05, 0x05, 0x00, 0x03, 0x07, 0x01, 0x01
        /*0010*/ 	.byte	0x02, 0x03, 0x01, 0x00, 0x02, 0x06, 0x01, 0x00, 0x04, 0x0b, 0x08, 0x00, 0x00, 0x00, 0x00, 0x00
        /*0020*/ 	.byte	0x00, 0x00, 0x00, 0x00


//--------------------- .nv.info._ZN7cutlass13device_kernelINS_4gemm6kernel13GemmUniversalIN4cute5tupleIJiiiiEEENS1_10collective13CollectiveMmaINS1_34MainloopSm90TmaGmmaWarpSpecializedILi3ENS5_IJNS4_1CILi1EEENSA_ILi2EEESB_EEENS1_35KernelTmaWarpSpecializedCooperativeEEENS5_IJNSA_ILi128EEESG_NSA_ILi64EEEEEEfNS5_IJlSB_lEEEfSJ_NS4_8TiledMMAINS4_8MMA_AtomIJNS4_4SM904GMMA30MMA_64x128x8_F32TF32TF32_SS_TNILNSN_7ScaleInE1ELSP_1EEEEEENS4_6LayoutINS5_IJSC_SB_SB_EEENS5_IJSB_NSA_ILi0EEESU_EEEEENS5_IJNS4_10UnderscoreESX_SX_EEEEENS4_23SM90_TMA_LOAD_MULTICASTENS4_14ComposedLayoutINS4_7SwizzleILi3ELi4ELi3EEENS4_18smem_ptr_flag_bitsILi32EEENSS_INS5_IJNSA_ILi8EEENSA_ILi32EEEEEENS5_IJS17_SB_EEEEEEEvNS4_8identityENS4_13SM90_TMA_LOADES1B_vS1C_EENS_8epilogue10collective6detail29Sm90TmaWarpSpecializedAdapterINS1G_15DefaultEpilogueIfSJ_SJ_NS1F_6thread17LinearCombinationIfLi1EffLNS1K_9ScaleType4KindE0ELNS_15FloatRoundStyleE2EfEENS1_15EpilogueDefaultEEEEEvvEEEEvNT_6ParamsE --------------------------
	.section	.nv.info._ZN7cutlass13device_kernelINS_4gemm6kernel13GemmUniversalIN4cute5tupleIJiiiiEEENS1_10collective13CollectiveMmaINS1_34MainloopSm90TmaGmmaWarpSpecializedILi3ENS5_IJNS4_1CILi1EEENSA_ILi2EEESB_EEENS1_35KernelTmaWarpSpecializedCooperativeEEENS5_IJNSA_ILi128EEESG_NSA_ILi64EEEEEEfNS5_IJlSB_lEEEfSJ_NS4_8TiledMMAINS4_8MMA_AtomIJNS4_4SM904GMMA30MMA_64x128x8_F32TF32TF32_SS_TNILNSN_7ScaleInE1ELSP_1EEEEEENS4_6LayoutINS5_IJSC_SB_SB_EEENS5_IJSB_NSA_ILi0EEESU_EEEEENS5_IJNS4_10UnderscoreESX_SX_EEEEENS4_23SM90_TMA_LOAD_MULTICASTENS4_14ComposedLayoutINS4_7SwizzleILi3ELi4ELi3EEENS4_18smem_ptr_flag_bitsILi32EEENSS_INS5_IJNSA_ILi8EEENSA_ILi32EEEEEENS5_IJS17_SB_EEEEEEEvNS4_8identityENS4_13SM90_TMA_LOADES1B_vS1C_EENS_8epilogue10collective6detail29Sm90TmaWarpSpecializedAdapterINS1G_15DefaultEpilogueIfSJ_SJ_NS1F_6thread17LinearCombinationIfLi1EffLNS1K_9ScaleType4KindE0ELNS_15FloatRoundStyleE2EfEENS1_15EpilogueDefaultEEEEEvvEEEEvNT_6ParamsE,"",@"SHT_CUDA_INFO"
	.sectionflags	@""
	.align	4


	//----- nvinfo : EIATTR_CUDA_API_VERSION
	.align		4
        /*0000*/ 	.byte	0x04, 0x37
        /*0002*/ 	.short	(.L_21 - .L_20)
.L_20:
        /*0004*/ 	.word	0x00000082


	//----- nvinfo : EIATTR_KPARAM_INFO
	.align		4
.L_21:
        /*0008*/ 	.byte	0x04, 0x17
        /*000a*/ 	.short	(.L_23 - .L_22)
.L_22:
        /*000c*/ 	.word	0x00000000
        /*0010*/ 	.short	0x0000
        /*0012*/ 	.short	0x0070
        /*0014*/ 	.byte	0x00, 0xf0, 0x01, 0x10


	//----- nvinfo : EIATTR_SPARSE_MMA_MASK
	.align		4
.L_23:
        /*0018*/ 	.byte	0x03, 0x50
        /*001a*/ 	.short	0x0000


	//----- nvinfo : EIATTR_MAXREG_COUNT
	.align		4
        /*001c*/ 	.byte	0x03, 0x1b
        /*001e*/ 	.short	0x00a8


	//----- nvinfo : EIATTR_NUM_BARRIERS
	.align		4
        /*0020*/ 	.byte	0x02, 0x4c
        /*0022*/ 	.byte	0x01
	.zero		1


	//----- nvinfo : EIATTR_EXTERNS
	.align		4
        /*0024*/ 	.byte	0x04, 0x0f
        /*0026*/ 	.short	(.L_25 - .L_24)


	//   ....[0]....
	.align		4
.L_24:
        /*0028*/ 	.word	index@(__assertfail)


	//----- nvinfo : EIATTR_MERCURY_ISA_VERSION
	.align		4
.L_25:
        /*002c*/ 	.byte	0x03, 0x5f
        /*002e*/ 	.short	0x0101


	//----- nvinfo : EIATTR_INT_WARP_WIDE_INSTR_OFFSETS
	.align		4
        /*0030*/ 	.byte	0x04, 0x31
        /*0032*/ 	.short	(.L_27 - .L_26)


	//   ....[0]....
.L_26:
        /*0034*/ 	.word	0x00000410


	//   ....[1]....
        /*0038*/ 	.word	0x00000430


	//   ....[2]....
        /*003c*/ 	.word	0x00000600


	//   ....[3]....
        /*0040*/ 	.word	0x000021f0


	//----- nvinfo : EIATTR_COOP_GROUP_MASK_REGIDS
	.align		4
.L_27:
        /*0044*/ 	.byte	0x04, 0x29
        /*0046*/ 	.short	(.L_29 - .L_28)


	//   ....[0]....
.L_28:
        /*0048*/ 	.word	0xffffffff


	//   ....[1]....
        /*004c*/ 	.word	0xffffffff


	//   ....[2]....
        /*0050*/ 	.word	0xffffffff


	//   ....[3]....
        /*0054*/ 	.word	0xffffffff


	//   ....[4]....
        /*0058*/ 	.word	0xffffffff


	//   ....[5]....
        /*005c*/ 	.word	0xffffffff


	//----- nvinfo : EIATTR_COOP_GROUP_INSTR_OFFSETS
	.align		4
.L_29:
        /*0060*/ 	.byte	0x04, 0x28
        /*0062*/ 	.short	(.L_31 - .L_30)


	//   ....[0]....
.L_30:
        /*0064*/ 	.word	0x00000060


	//   ....[1]....
        /*0068*/ 	.word	0x00000070


	//   ....[2]....
        /*006c*/ 	.word	0x00000130


	//   ....[3]....
        /*0070*/ 	.word	0x000002b0


	//   ....[4]....
        /*0074*/ 	.word	0x00000770


	//   ....[5]....
        /*0078*/ 	.word	0x000013f0


	//----- nvinfo : EIATTR_REG_RECONFIG
	.align		4
.L_31:
        /*007c*/ 	.byte	0x01, 0x54
	.zero		2


	//----- nvinfo : EIATTR_SYSCALL_OFFSETS
	.align		4
        /*0080*/ 	.byte	0x04, 0x46
        /*0082*/ 	.short	(.L_33 - .L_32)


	//   ....[0]....
.L_32:
        /*0084*/ 	.word	0x000015e0


	//----- nvinfo : EIATTR_MBARRIER_INSTR_OFFSETS
	.align		4
.L_33:
        /*0088*/ 	.byte	0x04, 0x39
        /*008a*/ 	.short	(.L_35 - .L_34)


	//   ....[0]....
.L_34:
        /*008c*/ 	.word	0x00000230
        /*0090*/ 	.word	0x000000ff
        /*0094*/ 	.word	0x00000000
        /*0098*/ 	.short	0x0100
        /*009a*/ 	.byte	0x08
	.zero		1


	//   ....[1]....
        /*009c*/ 	.word	0x00000240
        /*00a0*/ 	.word	0x000000ff
        /*00a4*/ 	.word	0x00000018
        /*00a8*/ 	.short	0x0100
        /*00aa*/ 	.byte	0x08
	.zero		1


	//   ....[2]....
        /*00ac*/ 	.word	0x00000250
        /*00b0*/ 	.word	0x000000ff
        /*00b4*/ 	.word	0x00000008
        /*00b8*/ 	.short	0x0100
        /*00ba*/ 	.byte	0x08
	.zero		1


	//   ....[3]....
        /*00bc*/ 	.word	0x00000260
        /*00c0*/ 	.word	0x000000ff
        /*00c4*/ 	.word	0x00000020
        /*00c8*/ 	.short	0x0100
        /*00ca*/ 	.byte	0x08
	.zero		1


	//   ....[4]....
        /*00cc*/ 	.word	0x00000270
        /*00d0*/ 	.word	0x000000ff
        /*00d4*/ 	.word	0x00000010
        /*00d8*/ 	.short	0x0100
        /*00da*/ 	.byte	0x08
	.zero		1


	//   ....[5]....
        /*00dc*/ 	.word	0x00000280
        /*00e0*/ 	.word	0x000000ff
        /*00e4*/ 	.word	0x00000028
        /*00e8*/ 	.short	0x0100
        /*00ea*/ 	.byte	0x08
	.zero		1


	//   ....[6]....
        /*00ec*/ 	.word	0x000006a0
        /*00f0*/ 	.word	0x000000ff
        /*00f4*/ 	.word	0x00000040
        /*00f8*/ 	.short	0x0100
        /*00fa*/ 	.byte	0x06
	.zero		1


	//   ....[7]....
        /*00fc*/ 	.word	0x00000720
        /*0100*/ 	.word	0x000000ff
        /*0104*/ 	.word	0x00000048
        /*0108*/ 	.short	0x0100
        /*010a*/ 	.byte	0x06
	.zero		1


	//   ....[8]....
        /*010c*/ 	.word	0x000016a0
        /*0110*/ 	.word	0x00000003
        /*0114*/ 	.word	0x00000000
        /*0118*/ 	.short	0x010a
        /*011a*/ 	.byte	0x3f
	.zero		1


	//   ....[9]....
        /*011c*/ 	.word	0x00001700
        /*0120*/ 	.word	0x00000003
        /*0124*/ 	.word	0x00000000
        /*0128*/ 	.short	0x010a
        /*012a*/ 	.byte	0x3f
	.zero		1


	//   ....[10]....
        /*012c*/ 	.word	0x00001c40
        /*0130*/ 	.word	0x00000005
        /*0134*/ 	.word	0x00000000
        /*0138*/ 	.short	0x010a
        /*013a*/ 	.byte	0x3f
	.zero		1


	//   ....[11]....
        /*013c*/ 	.word	0x00001c80
        /*0140*/ 	.word	0x00000005
        /*0144*/ 	.word	0x00000000
        /*0148*/ 	.short	0x010a
        /*014a*/ 	.byte	0x3f
	.zero		1


	//   ....[12]....
        /*014c*/ 	.word	0x000020a0
        /*0150*/ 	.word	0x00000004
        /*0154*/ 	.word	0x00000000
        /*0158*/ 	.short	0x0101
        /*015a*/ 	.byte	0x3f
	.zero		1


	//   ....[13]....
        /*015c*/ 	.word	0x00002290
        /*0160*/ 	.word	0x00000000
        /*0164*/ 	.word	0x00000000
        /*0168*/ 	.short	0x0101
        /*016a*/ 	.byte	0x3f
	.zero		1


	//   ....[14]....
        /*016c*/ 	.word	0x00006720
        /*0170*/ 	.word	0x00000017
        /*0174*/ 	.word	0x00000018
        /*0178*/ 	.short	0x010a
        /*017a*/ 	.byte	0x3f
	.zero		1


	//   ....[15]....
        /*017c*/ 	.word	0x00006b70
        /*0180*/ 	.word	0x00000006
        /*0184*/ 	.word	0x00000048
        /*0188*/ 	.short	0x0101
        /*018a*/ 	.byte	0x3f
	.zero		1


	//   ....[16]....
        /*018c*/ 	.word	0x000072b0
        /*0190*/ 	.word	0x00000007
        /*0194*/ 	.word	0x00000000
        /*0198*/ 	.short	0x010a
        /*019a*/ 	.byte	0x3f
	.zero		1


	//   ....[17]....
        /*019c*/ 	.word	0x00007330
        /*01a0*/ 	.word	0x00000004
        /*01a4*/ 	.word	0x00000000
        /*01a8*/ 	.short	0x010a
        /*01aa*/ 	.byte	0x3f
	.zero		1


	//   ....[18]....
        /*01ac*/ 	.word	0x000073c0
        /*01b0*/ 	.word	0x00000005
        /*01b4*/ 	.word	0x00000000
        /*01b8*/ 	.short	0x010a
        /*01ba*/ 	.byte	0x3f
	.zero		1


	//   ....[19]....
        /*01bc*/ 	.word	0x00007420
        /*01c0*/ 	.word	0x00000003
        /*01c4*/ 	.word	0x00000000
        /*01c8*/ 	.short	0x010a
        /*01ca*/ 	.byte	0x3f
	.zero		1


	//   ....[20]....
        /*01cc*/ 	.word	0x00007470
        /*01d0*/ 	.word	0x00000005
        /*01d4*/ 	.word	0x00000000
        /*01d8*/ 	.short	0x010a
        /*01da*/ 	.byte	0x3f
	.zero		1


	//   ....[21]....
        /*01dc*/ 	.word	0x00007540
        /*01e0*/ 	.word	0x00000017
        /*01e4*/ 	.word	0x00000018
        /*01e8*/ 	.short	0x010a
        /*01ea*/ 	.byte	0x3f
	.zero		1


	//   ....[22]....
        /*01ec*/ 	.word	0x00007610
        /*01f0*/ 	.word	0x00000007
        /*01f4*/ 	.word	0x00000000
        /*01f8*/ 	.short	0x010a
        /*01fa*/ 	.byte	0x3f
	.zero		1


	//   ....[23]....
        /*01fc*/ 	.word	0x00007660
        /*0200*/ 	.word	0x00000004
        /*0204*/ 	.word	0x00000000
        /*0208*/ 	.short	0x010a
        /*020a*/ 	.byte	0x3f
	.zero		1


	//----- nvinfo : EIATTR_NUM_MBARRIERS
	.align		4
.L_35:
        /*020c*/ 	.byte	0x03, 0x38
        /*020e*/ 	.short	0x0008


	//----- nvinfo : EIATTR_EXIT_INSTR_OFFSETS
	.align		4
        /*0210*/ 	.byte	0x04, 0x1c
        /*0212*/ 	.short	(.L_37 - .L_36)


	//   ....[0]....
.L_36:
        /*0214*/ 	.word	0x00000940


	//   ....[1]....
        /*0218*/ 	.word	0x00001150


	//   ....[2]....
        /*021c*/ 	.word	0x00005eb0


	//   ....[3]....
        /*0220*/ 	.word	0x00006410


	//   ....[4]....
        /*0224*/ 	.word	0x00007410


	//----- nvinfo : EIATTR_MAX_THREADS
	.align		4
.L_37:
        /*0228*/ 	.byte	0x04, 0x05
        /*022a*/ 	.short	(.L_39 - .L_38)
.L_38:
        /*022c*/ 	.word	0x00000180
        /*0230*/ 	.word	0x00000001
        /*0234*/ 	.word	0x00000001


	//----- nvinfo : EIATTR_CRS_STACK_SIZE
	.align		4
.L_39:
        /*0238*/ 	.byte	0x04, 0x1e
        /*023a*/ 	.short	(.L_41 - .L_40)
.L_40:
        /*023c*/ 	.word	0x00000000


	//----- nvinfo : EIATTR_CBANK_PARAM_SIZE
	.align		4
.L_41:
        /*0240*/ 	.byte	0x03, 0x19
        /*0242*/ 	.short	0x0470


	//----- nvinfo : EIATTR_PARAM_CBANK
	.align		4
        /*0244*/ 	.byte	0x04, 0x0a
        /*0246*/ 	.short	(.L_43 - .L_42)
	.align		4
.L_42:
        /*0248*/ 	.word	index@(.nv.constant0._ZN7cutlass13device_kernelINS_4gemm6kernel13GemmUniversalIN4cute5tupleIJiiiiEEENS1_10collective13CollectiveMmaINS1_34MainloopSm90TmaGmmaWarpSpecializedILi3ENS5_IJNS4_1CILi1EEENSA_ILi2EEESB_EEENS1_35KernelTmaWarpSpecializedCooperativeEEENS5_IJNSA_ILi128EEESG_NSA_ILi64EEEEEEfNS5_IJlSB_lEEEfSJ_NS4_8TiledMMAINS4_8MMA_AtomIJNS4_4SM904GMMA30MMA_64x128x8_F32TF32TF32_SS_TNILNSN_7ScaleInE1ELSP_1EEEEEENS4_6LayoutINS5_IJSC_SB_SB_EEENS5_IJSB_NSA_ILi0EEESU_EEEEENS5_IJNS4_10UnderscoreESX_SX_EEEEENS4_23SM90_TMA_LOAD_MULTICASTENS4_14ComposedLayoutINS4_7SwizzleILi3ELi4ELi3EEENS4_18smem_ptr_flag_bitsILi32EEENSS_INS5_IJNSA_ILi8EEENSA_ILi32EEEEEENS5_IJS17_SB_EEEEEEEvNS4_8identityENS4_13SM90_TMA_LOADES1B_vS1C_EENS_8epilogue10collective6detail29Sm90TmaWarpSpecializedAdapterINS1G_15DefaultEpilogueIfSJ_SJ_NS1F_6thread17LinearCombinationIfLi1EffLNS1K_9ScaleType4KindE0ELNS_15FloatRoundStyleE2EfEENS1_15EpilogueDefaultEEEEEvvEEEEvNT_6ParamsE)
        /*024c*/ 	.short	0x0210
        /*024e*/ 	.short	0x0470


	//----- nvinfo : EIATTR_SW_WAR
	.align		4
.L_43:
        /*0250*/ 	.byte	0x04, 0x36
        /*0252*/ 	.short	(.L_45 - .L_44)
.L_44:
        /*0254*/ 	.word	0x00000008
.L_45:


//--------------------- .nv.callgraph             --------------------------
	.section	.nv.callgraph,"",@"SHT_CUDA_CALLGRAPH"
	.align	4
	.sectionentsize	8
	.align		4
        /*0000*/ 	.word	0x00000000
	.align		4
        /*0004*/ 	.word	0xffffffff
	.align		4
        /*0008*/ 	.word	index@(_ZN7cutlass13device_kernelINS_4gemm6kernel13GemmUniversalIN4cute5tupleIJiiiiEEENS1_10collective13CollectiveMmaINS1_34MainloopSm90TmaGmmaWarpSpecializedILi3ENS5_IJNS4_1CILi1EEENSA_ILi2EEESB_EEENS1_35KernelTmaWarpSpecializedCooperativeEEENS5_IJNSA_ILi128EEESG_NSA_ILi64EEEEEEfNS5_IJlSB_lEEEfSJ_NS4_8TiledMMAINS4_8MMA_AtomIJNS4_4SM904GMMA30MMA_64x128x8_F32TF32TF32_SS_TNILNSN_7ScaleInE1ELSP_1EEEEEENS4_6LayoutINS5_IJSC_SB_SB_EEENS5_IJSB_NSA_ILi0EEESU_EEEEENS5_IJNS4_10UnderscoreESX_SX_EEEEENS4_23SM90_TMA_LOAD_MULTICASTENS4_14ComposedLayoutINS4_7SwizzleILi3ELi4ELi3EEENS4_18smem_ptr_flag_bitsILi32EEENSS_INS5_IJNSA_ILi8EEENSA_ILi32EEEEEENS5_IJS17_SB_EEEEEEEvNS4_8identityENS4_13SM90_TMA_LOADES1B_vS1C_EENS_8epilogue10collective6detail29Sm90TmaWarpSpecializedAdapterINS1G_15DefaultEpilogueIfSJ_SJ_NS1F_6thread17LinearCombinationIfLi1EffLNS1K_9ScaleType4KindE0ELNS_15FloatRoundStyleE2EfEENS1_15EpilogueDefaultEEEEEvvEEEEvNT_6ParamsE)
	.align		4
        /*000c*/ 	.word	index@(__assertfail)
	.align		4
        /*0010*/ 	.word	0x00000000
	.align		4
        /*0014*/ 	.word	0xfffffffe
	.align		4
        /*0018*/ 	.word	0x00000000
	.align		4
        /*001c*/ 	.word	0xfffffffd
	.align		4
        /*0020*/ 	.word	0x00000000
	.align		4
        /*0024*/ 	.word	0xfffffffc


//--------------------- .nv.constant4             --------------------------
	.section	.nv.constant4,"a",@progbits
	.align	8
	.align		8
.nv.constant4:
        /*0000*/ 	.dword	__assertfail
	.align		8
        /*0008*/ 	.dword	__unnamed_1
	.align		8
        /*0010*/ 	.dword	_ZN40_INTERNAL_bb2dfb50_4_k_cu_16659f34_220784cuda3std3__45__cpo5beginE
	.align		8
        /*0018*/ 	.dword	_ZN40_INTERNAL_bb2dfb50_4_k_cu_16659f34_220784cuda3std3__45__cpo3endE
	.align		8
        /*0020*/ 	.dword	_ZN40_INTERNAL_bb2dfb50_4_k_cu_16659f34_220784cuda3std3__45__cpo6cbeginE
	.align		8
        /*0028*/ 	.dword	_ZN40_INTERNAL_bb2dfb50_4_k_cu_16659f34_220784cuda3std3__45__cpo4cendE
	.align		8
        /*0030*/ 	.dword	_ZN40_INTERNAL_bb2dfb50_4_k_cu_16659f34_220784cuda3std3__442_GLOBAL__N__bb2dfb50_4_k_cu_16659f34_220786ignoreE
	.align		8
        /*0038*/ 	.dword	_ZN40_INTERNAL_bb2dfb50_4_k_cu_16659f34_220784cuda3std3__419piecewise_constructE
	.align		8
        /*0040*/ 	.dword	_ZN40_INTERNAL_bb2dfb50_4_k_cu_16659f34_220784cuda3std3__48in_placeE
	.align		8
        /*0048*/ 	.dword	_ZN40_INTERNAL_bb2dfb50_4_k_cu_16659f34_220784cuda3std6ranges3__45__cpo4swapE
	.align		8
        /*0050*/ 	.dword	_ZN40_INTERNAL_bb2dfb50_4_k_cu_16659f34_220784cuda3std6ranges3__45__cpo9iter_moveE
	.align		8
        /*0058*/ 	.dword	_ZN40_INTERNAL_bb2dfb50_4_k_cu_16659f34_220784cute7productE
	.align		8
        /*0060*/ 	.dword	_ZN40_INTERNAL_bb2dfb50_4_k_cu_16659f34_220784cute1_E
	.align		8
        /*0068*/ 	.dword	$str$22
	.align		8
        /*0070*/ 	.dword	$str$23


//--------------------- .text._ZN7cutlass13device_kernelINS_4gemm6kernel13GemmUniversalIN4cute5tupleIJiiiiEEENS1_10collective13CollectiveMmaINS1_34MainloopSm90TmaGmmaWarpSpecializedILi3ENS5_IJNS4_1CILi1EEENSA_ILi2EEESB_EEENS1_35KernelTmaWarpSpecializedCooperativeEEENS5_IJNSA_ILi128EEESG_NSA_ILi64EEEEEEfNS5_IJlSB_lEEEfSJ_NS4_8TiledMMAINS4_8MMA_AtomIJNS4_4SM904GMMA30MMA_64x128x8_F32TF32TF32_SS_TNILNSN_7ScaleInE1ELSP_1EEEEEENS4_6LayoutINS5_IJSC_SB_SB_EEENS5_IJSB_NSA_ILi0EEESU_EEEEENS5_IJNS4_10UnderscoreESX_SX_EEEEENS4_23SM90_TMA_LOAD_MULTICASTENS4_14ComposedLayoutINS4_7SwizzleILi3ELi4ELi3EEENS4_18smem_ptr_flag_bitsILi32EEENSS_INS5_IJNSA_ILi8EEENSA_ILi32EEEEEENS5_IJS17_SB_EEEEEEEvNS4_8identityENS4_13SM90_TMA_LOADES1B_vS1C_EENS_8epilogue10collective6detail29Sm90TmaWarpSpecializedAdapterINS1G_15DefaultEpilogueIfSJ_SJ_NS1F_6thread17LinearCombinationIfLi1EffLNS1K_9ScaleType4KindE0ELNS_15FloatRoundStyleE2EfEENS1_15EpilogueDefaultEEEEEvvEEEEvNT_6ParamsE --------------------------
	.section	.text._ZN7cutlass13device_kernelINS_4gemm6kernel13GemmUniversalIN4cute5tupleIJiiiiEEENS1_10collective13CollectiveMmaINS1_34MainloopSm90TmaGmmaWarpSpecializedILi3ENS5_IJNS4_1CILi1EEENSA_ILi2EEESB_EEENS1_35KernelTmaWarpSpecializedCooperativeEEENS5_IJNSA_ILi128EEESG_NSA_ILi64EEEEEEfNS5_IJlSB_lEEEfSJ_NS4_8TiledMMAINS4_8MMA_AtomIJNS4_4SM904GMMA30MMA_64x128x8_F32TF32TF32_SS_TNILNSN_7ScaleInE1ELSP_1EEEEEENS4_6LayoutINS5_IJSC_SB_SB_EEENS5_IJSB_NSA_ILi0EEESU_EEEEENS5_IJNS4_10UnderscoreESX_SX_EEEEENS4_23SM90_TMA_LOAD_MULTICASTENS4_14ComposedLayoutINS4_7SwizzleILi3ELi4ELi3EEENS4_18smem_ptr_flag_bitsILi32EEENSS_INS5_IJNSA_ILi8EEENSA_ILi32EEEEEENS5_IJS17_SB_EEEEEEEvNS4_8identityENS4_13SM90_TMA_LOADES1B_vS1C_EENS_8epilogue10collective6detail29Sm90TmaWarpSpecializedAdapterINS1G_15DefaultEpilogueIfSJ_SJ_NS1F_6thread17LinearCombinationIfLi1EffLNS1K_9ScaleType4KindE0ELNS_15FloatRoundStyleE2EfEENS1_15EpilogueDefaultEEEEEvvEEEEvNT_6ParamsE,"ax",@progbits
	.align	128
.text._ZN7cutlass13device_kernelINS_4gemm6kernel13GemmUniversalIN4cute5tupleIJiiiiEEENS1_10collective13CollectiveMmaINS1_34MainloopSm90TmaGmmaWarpSpecializedILi3ENS5_IJNS4_1CILi1EEENSA_ILi2EEESB_EEENS1_35KernelTmaWarpSpecializedCooperativeEEENS5_IJNSA_ILi128EEESG_NSA_ILi64EEEEEEfNS5_IJlSB_lEEEfSJ_NS4_8TiledMMAINS4_8MMA_AtomIJNS4_4SM904GMMA30MMA_64x128x8_F32TF32TF32_SS_TNILNSN_7ScaleInE1ELSP_1EEEEEENS4_6LayoutINS5_IJSC_SB_SB_EEENS5_IJSB_NSA_ILi0EEESU_EEEEENS5_IJNS4_10UnderscoreESX_SX_EEEEENS4_23SM90_TMA_LOAD_MULTICASTENS4_14ComposedLayoutINS4_7SwizzleILi3ELi4ELi3EEENS4_18smem_ptr_flag_bitsILi32EEENSS_INS5_IJNSA_ILi8EEENSA_ILi32EEEEEENS5_IJS17_SB_EEEEEEEvNS4_8identityENS4_13SM90_TMA_LOADES1B_vS1C_EENS_8epilogue10collective6detail29Sm90TmaWarpSpecializedAdapterINS1G_15DefaultEpilogueIfSJ_SJ_NS1F_6thread17LinearCombinationIfLi1EffLNS1K_9ScaleType4KindE0ELNS_15FloatRoundStyleE2EfEENS1_15EpilogueDefaultEEEEEvvEEEEvNT_6ParamsE:
        .type           _ZN7cutlass13device_kernelINS_4gemm6kernel13GemmUniversalIN4cute5tupleIJiiiiEEENS1_10collective13CollectiveMmaINS1_34MainloopSm90TmaGmmaWarpSpecializedILi3ENS5_IJNS4_1CILi1EEENSA_ILi2EEESB_EEENS1_35KernelTmaWarpSpecializedCooperativeEEENS5_IJNSA_ILi128EEESG_NSA_ILi64EEEEEEfNS5_IJlSB_lEEEfSJ_NS4_8TiledMMAINS4_8MMA_AtomIJNS4_4SM904GMMA30MMA_64x128x8_F32TF32TF32_SS_TNILNSN_7ScaleInE1ELSP_1EEEEEENS4_6LayoutINS5_IJSC_SB_SB_EEENS5_IJSB_NSA_ILi0EEESU_EEEEENS5_IJNS4_10UnderscoreESX_SX_EEEEENS4_23SM90_TMA_LOAD_MULTICASTENS4_14ComposedLayoutINS4_7SwizzleILi3ELi4ELi3EEENS4_18smem_ptr_flag_bitsILi32EEENSS_INS5_IJNSA_ILi8EEENSA_ILi32EEEEEENS5_IJS17_SB_EEEEEEEvNS4_8identityENS4_13SM90_TMA_LOADES1B_vS1C_EENS_8epilogue10collective6detail29Sm90TmaWarpSpecializedAdapterINS1G_15DefaultEpilogueIfSJ_SJ_NS1F_6thread17LinearCombinationIfLi1EffLNS1K_9ScaleType4KindE0ELNS_15FloatRoundStyleE2EfEENS1_15EpilogueDefaultEEEEEvvEEEEvNT_6ParamsE,@function
        .size           _ZN7cutlass13device_kernelINS_4gemm6kernel13GemmUniversalIN4cute5tupleIJiiiiEEENS1_10collective13CollectiveMmaINS1_34MainloopSm90TmaGmmaWarpSpecializedILi3ENS5_IJNS4_1CILi1EEENSA_ILi2EEESB_EEENS1_35KernelTmaWarpSpecializedCooperativeEEENS5_IJNSA_ILi128EEESG_NSA_ILi64EEEEEEfNS5_IJlSB_lEEEfSJ_NS4_8TiledMMAINS4_8MMA_AtomIJNS4_4SM904GMMA30MMA_64x128x8_F32TF32TF32_SS_TNILNSN_7ScaleInE1ELSP_1EEEEEENS4_6LayoutINS5_IJSC_SB_SB_EEENS5_IJSB_NSA_ILi0EEESU_EEEEENS5_IJNS4_10UnderscoreESX_SX_EEEEENS4_23SM90_TMA_LOAD_MULTICASTENS4_14ComposedLayoutINS4_7SwizzleILi3ELi4ELi3EEENS4_18smem_ptr_flag_bitsILi32EEENSS_INS5_IJNSA_ILi8EEENSA_ILi32EEEEEENS5_IJS17_SB_EEEEEEEvNS4_8identityENS4_13SM90_TMA_LOADES1B_vS1C_EENS_8epilogue10collective6detail29Sm90TmaWarpSpecializedAdapterINS1G_15DefaultEpilogueIfSJ_SJ_NS1F_6thread17LinearCombinationIfLi1EffLNS1K_9ScaleType4KindE0ELNS_15FloatRoundStyleE2EfEENS1_15EpilogueDefaultEEEEEvvEEEEvNT_6ParamsE,(.L_x_195 - _ZN7cutlass13device_kernelINS_4gemm6kernel13GemmUniversalIN4cute5tupleIJiiiiEEENS1_10collective13CollectiveMmaINS1_34MainloopSm90TmaGmmaWarpSpecializedILi3ENS5_IJNS4_1CILi1EEENSA_ILi2EEESB_EEENS1_35KernelTmaWarpSpecializedCooperativeEEENS5_IJNSA_ILi128EEESG_NSA_ILi64EEEEEEfNS5_IJlSB_lEEEfSJ_NS4_8TiledMMAINS4_8MMA_AtomIJNS4_4SM904GMMA30MMA_64x128x8_F32TF32TF32_SS_TNILNSN_7ScaleInE1ELSP_1EEEEEENS4_6LayoutINS5_IJSC_SB_SB_EEENS5_IJSB_NSA_ILi0EEESU_EEEEENS5_IJNS4_10UnderscoreESX_SX_EEEEENS4_23SM90_TMA_LOAD_MULTICASTENS4_14ComposedLayoutINS4_7SwizzleILi3ELi4ELi3EEENS4_18smem_ptr_flag_bitsILi32EEENSS_INS5_IJNSA_ILi8EEENSA_ILi32EEEEEENS5_IJS17_SB_EEEEEEEvNS4_8identityENS4_13SM90_TMA_LOADES1B_vS1C_EENS_8epilogue10collective6detail29Sm90TmaWarpSpecializedAdapterINS1G_15DefaultEpilogueIfSJ_SJ_NS1F_6thread17LinearCombinationIfLi1EffLNS1K_9ScaleType4KindE0ELNS_15FloatRoundStyleE2EfEENS1_15EpilogueDefaultEEEEEvvEEEEvNT_6ParamsE)
        .other          _ZN7cutlass13device_kernelINS_4gemm6kernel13GemmUniversalIN4cute5tupleIJiiiiEEENS1_10collective13CollectiveMmaINS1_34MainloopSm90TmaGmmaWarpSpecializedILi3ENS5_IJNS4_1CILi1EEENSA_ILi2EEESB_EEENS1_35KernelTmaWarpSpecializedCooperativeEEENS5_IJNSA_ILi128EEESG_NSA_ILi64EEEEEEfNS5_IJlSB_lEEEfSJ_NS4_8TiledMMAINS4_8MMA_AtomIJNS4_4SM904GMMA30MMA_64x128x8_F32TF32TF32_SS_TNILNSN_7ScaleInE1ELSP_1EEEEEENS4_6LayoutINS5_IJSC_SB_SB_EEENS5_IJSB_NSA_ILi0EEESU_EEEEENS5_IJNS4_10UnderscoreESX_SX_EEEEENS4_23SM90_TMA_LOAD_MULTICASTENS4_14ComposedLayoutINS4_7SwizzleILi3ELi4ELi3EEENS4_18smem_ptr_flag_bitsILi32EEENSS_INS5_IJNSA_ILi8EEENSA_ILi32EEEEEENS5_IJS17_SB_EEEEEEEvNS4_8identityENS4_13SM90_TMA_LOADES1B_vS1C_EENS_8epilogue10collective6detail29Sm90TmaWarpSpecializedAdapterINS1G_15DefaultEpilogueIfSJ_SJ_NS1F_6thread17LinearCombinationIfLi1EffLNS1K_9ScaleType4KindE0ELNS_15FloatRoundStyleE2EfEENS1_15EpilogueDefaultEEEEEvvEEEEvNT_6ParamsE,@"STO_CUDA_ENTRY STV_DEFAULT"
_ZN7cutlass13device_kernelINS_4gemm6kernel13GemmUniversalIN4cute5tupleIJiiiiEEENS1_10collective13CollectiveMmaINS1_34MainloopSm90TmaGmmaWarpSpecializedILi3ENS5_IJNS4_1CILi1EEENSA_ILi2EEESB_EEENS1_35KernelTmaWarpSpecializedCooperativeEEENS5_IJNSA_ILi128EEESG_NSA_ILi64EEEEEEfNS5_IJlSB_lEEEfSJ_NS4_8TiledMMAINS4_8MMA_AtomIJNS4_4SM904GMMA30MMA_64x128x8_F32TF32TF32_SS_TNILNSN_7ScaleInE1ELSP_1EEEEEENS4_6LayoutINS5_IJSC_SB_SB_EEENS5_IJSB_NSA_ILi0EEESU_EEEEENS5_IJNS4_10UnderscoreESX_SX_EEEEENS4_23SM90_TMA_LOAD_MULTICASTENS4_14ComposedLayoutINS4_7SwizzleILi3ELi4ELi3EEENS4_18smem_ptr_flag_bitsILi32EEENSS_INS5_IJNSA_ILi8EEENSA_ILi32EEEEEENS5_IJS17_SB_EEEEEEEvNS4_8identityENS4_13SM90_TMA_LOADES1B_vS1C_EENS_8epilogue10collective6detail29Sm90TmaWarpSpecializedAdapterINS1G_15DefaultEpilogueIfSJ_SJ_NS1F_6thread17LinearCombinationIfLi1EffLNS1K_9ScaleType4KindE0ELNS_15FloatRoundStyleE2EfEENS1_15EpilogueDefaultEEEEEvvEEEEvNT_6ParamsE:
[----:B------:R-:W0:Y:S01]  /*0000*/  LDC R1, c[0x0][0x28] ;  /* 0x00000a00ff017b82 */ /* 0x000e220000000800 */
[----:B------:R-:W1:Y:S01]  /*0010*/  S2R R94, SR_TID.X ;  /* 0x00000000005e7919 */ /* 0x000e620000002100 */
[----:B------:R-:W-:Y:S01]  /*0020*/  ELECT P0, URZ, PT ;  /* 0x00000000003f782f */ /* 0x000fe20003800000 */
[----:B------:R-:W-:Y:S01]  /*0030*/  BSSY B0, `(.L_x_0) ;  /* 0x000000f000007945 */ /* 0x000fe20003800000 */
[--C-:B-1----:R-:W-:Y:S02]  /*0040*/  SHF.R.U32.HI R0, RZ, 0x5, R94.reuse ;  /* 0x00000005ff007819 */ /* 0x102fe4000001165e */
[----:B------:R-:W-:-:S03]  /*0050*/  SHF.R.U32.HI R6, RZ, 0x7, R94 ;  /* 0x00000007ff067819 */ /* 0x000fc6000001165e */
[----:B------:R-:W1:Y:S04]  /*0060*/  SHFL.IDX PT, R3, R0, RZ, 0x1f ;  /* 0x00001fff00037589 */ /* 0x000e6800000e0000 */
[----:B------:R2:W3:Y:S01]  /*0070*/  SHFL.IDX PT, R2, R6, RZ, 0x1f ;  /* 0x00001fff06027589 */ /* 0x0004e200000e0000 */
[----:B-1----:R-:W-:-:S13]  /*0080*/  ISETP.NE.OR P0, PT, R3, RZ, !P0 ;  /* 0x000000ff0300720c */ /* 0x002fda0004705670 */
[----:B0-23--:R-:W-:Y:S05]  /*0090*/  @P0 BRA `(.L_x_1) ;  /* 0x0000000000200947 */ /* 0x00dfea0003800000 */
[----:B------:R-:W-:Y:S02]  /*00a0*/  ULDC.64 UR4, c[0x0][0x198] ;  /* 0x0000660000047ab9 */ /* 0x000fe40000000a00 */
[----:B------:R-:W-:Y:S02]  /*00b0*/  UIADD3 UR6, UP0, UR4, 0xf0, URZ ;  /* 0x000000f004067890 */ /* 0x000fe4000ff1e03f */
[----:B------:R-:W-:Y:S02]  /*00c0*/  UIADD3 UR4, UP1, UR4, 0x1f0, URZ ;  /* 0x000001f004047890 */ /* 0x000fe4000ff3e03f */
[----:B------:R-:W-:Y:S02]  /*00d0*/  UIADD3.X UR7, URZ, UR5, URZ, UP0, !UPT ;  /* 0x000000053f077290 */ /* 0x000fe400087fe43f */
[----:B------:R-:W-:-:S07]  /*00e0*/  UIADD3.X UR5, URZ, UR5, URZ, UP1, !UPT ;  /* 0x000000053f057290 */ /* 0x000fce0008ffe43f */
[----:B------:R0:W-:Y:S02]  /*00f0*/  UTMACCTL.PF [UR6] ;  /* 0x00000000060079b9 */ /* 0x0001e40008040000 */
[----:B------:R0:W-:Y:S02]  /*0100*/  UTMACCTL.PF [UR4] ;  /* 0x00000000040079b9 */ /* 0x0001e40008040000 */
[----:B0-----:R-:W-:Y:S01]  /*0110*/  NOP ;  /* 0x0000000000007918 */ /* 0x001fe20000000000 */
.L_x_1:
[----:B------:R-:W-:Y:S05]  /*0120*/  BSYNC B0 ;  /* 0x0000000000007941 */ /* 0x000fea0003800000 */
.L_x_0:
[----:B------:R-:W0:Y:S02]  /*0130*/  SHFL.IDX PT, R5, R0, RZ, 0x1f ;  /* 0x00001fff00057589 */ /* 0x000e2400000e0000 */
[----:B0-----:R-:W-:-:S13]  /*0140*/  ISETP.NE.AND P0, PT, R5, RZ, PT ;  /* 0x000000ff0500720c */ /* 0x001fda0003f05270 */
[----:B------:R-:W-:Y:S05]  /*0150*/  @P0 BRA `(.L_x_2) ;  /* 0x0000000000500947 */ /* 0x000fea0003800000 */
[----:B------:R-:W0:Y:S01]  /*0160*/  S2UR UR8, SR_CgaCtaId ;  /* 0x00000000000879c3 */ /* 0x000e220000008800 */
[----:B------:R-:W-:Y:S01]  /*0170*/  UMOV UR4, 0x400 ;  /* 0x0000040000047882 */ /* 0x000fe20000000000 */
[----:B------:R-:W-:Y:S01]  /*0180*/  UMOV UR5, 0x1 ;  /* 0x0000000100057882 */ /* 0x000fe20000000000 */
[----:B------:R-:W-:Y:S01]  /*0190*/  UMOV UR6, 0x4 ;  /* 0x0000000400067882 */ /* 0x000fe20000000000 */
[----:B------:R-:W-:Y:S01]  /*01a0*/  ELECT P0, URZ, PT ;  /* 0x00000000003f782f */ /* 0x000fe20003800000 */
[----:B------:R-:W-:-:S04]  /*01b0*/  UIADD3 UR6, -UR6, 0x100000, URZ ;  /* 0x0010000006067890 */ /* 0x000fc8000fffe13f */
[----:B------:R-:W-:Y:S02]  /*01c0*/  USHF.L.U32 UR7, UR6, 0xb, URZ ;  /* 0x0000000b06077899 */ /* 0x000fe4000800063f */
[----:B------:R-:W-:Y:S02]  /*01d0*/  USHF.L.U32 UR6, UR6, 0x1, URZ ;  /* 0x0000000106067899 */ /* 0x000fe4000800063f */
[----:B0-----:R-:W-:Y:S02]  /*01e0*/  ULEA UR8, UR8, UR4, 0x18 ;  /* 0x0000000408087291 */ /* 0x001fe4000f8ec03f */
[----:B------:R-:W-:-:S04]  /*01f0*/  UIADD3 UR4, -UR5, 0x100000, URZ ;  /* 0x0010000005047890 */ /* 0x000fc8000fffe13f */
[----:B------:R-:W-:Y:S02]  /*0200*/  USHF.L.U32 UR5, UR4, 0xb, URZ ;  /* 0x0000000b04057899 */ /* 0x000fe4000800063f */
[----:B------:R-:W-:Y:S01]  /*0210*/  USHF.L.U32 UR4, UR4, 0x1, URZ ;  /* 0x0000000104047899 */ /* 0x000fe2000800063f */
[----:B------:R-:W0:Y:S11]  /*0220*/  FENCE.VIEW.ASYNC.S ;  /* 0x00000000000073c6 */ /* 0x000e360000000000 */
[----:B0-----:R0:W1:Y:S01]  /*0230*/  SYNCS.EXCH.64 URZ, [UR8], UR4 ;  /* 0x00000004083f75b2 */ /* 0x0010620008000100 */
[----:B------:R0:W2:Y:S01]  /*0240*/  SYNCS.EXCH.64 URZ, [UR8+0x18], UR6 ;  /* 0x00001806083f75b2 */ /* 0x0000a20008000100 */
[----:B------:R0:W3:Y:S01]  /*0250*/  SYNCS.EXCH.64 URZ, [UR8+0x8], UR4 ;  /* 0x00000804083f75b2 */ /* 0x0000e20008000100 */
[----:B------:R0:W4:Y:S01]  /*0260*/  SYNCS.EXCH.64 URZ, [UR8+0x20], UR6 ;  /* 0x00002006083f75b2 */ /* 0x0001220008000100 */
[----:B------:R0:W0:Y:S01]  /*0270*/  SYNCS.EXCH.64 URZ, [UR8+0x10], UR4 ;  /* 0x00001004083f75b2 */ /* 0x0000220008000100 */
[----:B------:R0:W0:Y:S01]  /*0280*/  SYNCS.EXCH.64 URZ, [UR8+0x28], UR6 ;  /* 0x00002806083f75b2 */ /* 0x0000220008000100 */
[----:B------:R-:W-:Y:S01]  /*0290*/  NOP ;  /* 0x0000000000007918 */ /* 0x000fe20000000000 */
.L_x_2:
[----:B------:R-:W-:Y:S01]  /*02a0*/  SHF.R.S32.HI R7, RZ, 0x1f, R94 ;  /* 0x0000001fff077819 */ /* 0x000fe2000001145e */
[----:B------:R-:W5:Y:S01]  /*02b0*/  SHFL.IDX PT, R0, R0, RZ, 0x1f ;  /* 0x00001fff00007589 */ /* 0x000f6200000e0000 */
[----:B0-----:R-:W0:Y:S01]  /*02c0*/  S2UR UR8, SR_CTAID.X ;  /* 0x00000000000879c3 */ /* 0x001e220000002500 */
[----:B------:R-:W-:Y:S02]  /*02d0*/  ELECT P0, URZ, PT ;  /* 0x00000000003f782f */ /* 0x000fe40003800000 */
[----:B------:R-:W-:Y:S01]  /*02e0*/  LEA.HI R7, R7, R94, RZ, 0x7 ;  /* 0x0000005e07077211 */ /* 0x000fe200078f38ff */
[----:B------:R-:W1:Y:S01]  /*02f0*/  S2R R4, SR_CTAID.Y ;  /* 0x0000000000047919 */ /* 0x000e620000002600 */
[----:B------:R-:W-:Y:S01]  /*0300*/  ULDC UR4, c[0x0][0x154] ;  /* 0x0000550000047ab9 */ /* 0x000fe20000000800 */
[----:B------:R-:W-:Y:S01]  /*0310*/  NOP ;  /* 0x0000000000007918 */ /* 0x000fe20000000000 */
[----:B------:R-:W-:Y:S01]  /*0320*/  LOP3.LUT R7, R7, 0xffffff80, RZ, 0xc0, !PT ;  /* 0xffffff8007077812 */ /* 0x000fe200078ec0ff */
[----:B------:R-:W-:Y:S01]  /*0330*/  NOP ;  /* 0x0000000000007918 */ /* 0x000fe20000000000 */
[----:B------:R-:W2:Y:S03]  /*0340*/  LDC R14, c[0x0][0x140] ;  /* 0x00005000ff0e7b82 */ /* 0x000ea60000000800 */
[----:B------:R-:W-:-:S05]  /*0350*/  IMAD.IADD R7, R94, 0x1, -R7 ;  /* 0x000000015e077824 */ /* 0x000fca00078e0a07 */
[----:B------:R-:W-:Y:S01]  /*0360*/  SHF.R.S32.HI R8, RZ, 0x1f, R7 ;  /* 0x0000001fff087819 */ /* 0x000fe20000011407 */
[----:B------:R-:W3:Y:S01]  /*0370*/  LDC R12, c[0x0][0x144] ;  /* 0x00005100ff0c7b82 */ /* 0x000ee20000000800 */
[----:B------:R-:W-:Y:S02]  /*0380*/  LOP3.LUT P2, RZ, R7, 0x7, RZ, 0xc0, !PT ;  /* 0x0000000707ff7812 */ /* 0x000fe4000784c0ff */
[----:B------:R-:W-:Y:S02]  /*0390*/  LEA.HI R8, R8, R7, RZ, 0x3 ;  /* 0x0000000708087211 */ /* 0x000fe400078f18ff */
[----:B-----5:R-:W-:Y:S02]  /*03a0*/  ISETP.NE.OR P0, PT, R0, RZ, !P0 ;  /* 0x000000ff0000720c */ /* 0x020fe40004705670 */
[--C-:B------:R-:W-:Y:S02]  /*03b0*/  SHF.R.S32.HI R0, RZ, 0x3, R8.reuse ;  /* 0x00000003ff007819 */ /* 0x100fe40000011408 */
[----:B------:R-:W-:-:S02]  /*03c0*/  SHF.R.S32.HI R9, RZ, 0x1f, R8 ;  /* 0x0000001fff097819 */ /* 0x000fc40000011408 */
[----:B------:R-:W-:Y:S02]  /*03d0*/  SHF.R.S32.HI R8, RZ, 0x1f, R5 ;  /* 0x0000001fff087819 */ /* 0x000fe40000011405 */
[----:B------:R-:W-:Y:S02]  /*03e0*/  LEA.HI R9, R9, R0, RZ, 0x2 ;  /* 0x0000000009097211 */ /* 0x000fe400078f10ff */
[----:B------:R-:W-:Y:S02]  /*03f0*/  LEA.HI R8, R8, R5, RZ, 0x2 ;  /* 0x0000000508087211 */ /* 0x000fe400078f10ff */
[----:B-1----:R-:W-:Y:S01]  /*0400*/  I2FP.F32.U32 R11, R4 ;  /* 0x00000004000b7245 */ /* 0x002fe20000201000 */
[----:B------:R-:W-:Y:S01]  /*0410*/  VOTEU.ALL UP0, P0 ;  /* 0x00000000003f7886 */ /* 0x000fe20000000000 */
[----:B------:R-:W-:Y:S01]  /*0420*/  LOP3.LUT R10, R8, 0x3ffffffc, RZ, 0xc0, !PT ;  /* 0x3ffffffc080a7812 */ /* 0x000fe200078ec0ff */
[----:B------:R-:W-:Y:S01]  /*0430*/  VOTEU.ALL UP1, P0 ;  /* 0x00000000003f7886 */ /* 0x000fe20000020000 */
[----:B------:R-:W-:Y:S01]  /*0440*/  LOP3.LUT R9, R9, 0xfffffffc, RZ, 0xc0, !PT ;  /* 0xfffffffc09097812 */ /* 0x000fe200078ec0ff */
[----:B------:R-:W-:Y:S01]  /*0450*/  FMUL R13, R11, UR4 ;  /* 0x000000040b0d7c20 */ /* 0x000fe20008400000 */
[----:B------:R-:W1:Y:S01]  /*0460*/  @!UP0 S2UR UR7, SR_CgaCtaId ;  /* 0x00000000000789c3 */ /* 0x000e620000008800 */
[----:B------:R-:W-:Y:S01]  /*0470*/  IMAD.IADD R11, R5, 0x1, -R10 ;  /* 0x00000001050b7824 */ /* 0x000fe200078e0a0a */
[----:B0-----:R-:W-:Y:S01]  /*0480*/  I2FP.F32.U32 R10, UR8 ;  /* 0x00000008000a7c45 */ /* 0x001fe20008201000 */
[----:B------:R-:W-:Y:S01]  /*0490*/  IMAD.IADD R8, R0, 0x1, -R9 ;  /* 0x0000000100087824 */ /* 0x000fe200078e0a09 */
[----:B------:R-:W-:Y:S01]  /*04a0*/  ULDC UR4, c[0x0][0x150] ;  /* 0x0000540000047ab9 */ /* 0x000fe20000000800 */
[----:B------:R-:W0:Y:S01]  /*04b0*/  F2I.U32.TRUNC.NTZ R13, R13 ;  /* 0x0000000d000d7305 */ /* 0x000e22000020f000 */
[----:B------:R-:W-:Y:S01]  /*04c0*/  SHF.R.S32.HI R0, RZ, 0x1f, R3 ;  /* 0x0000001fff007819 */ /* 0x000fe20000011403 */
[----:B------:R-:W-:Y:S01]  /*04d0*/  FMUL R10, R10, UR4 ;  /* 0x000000040a0a7c20 */ /* 0x000fe20008400000 */
[----:B------:R-:W5:Y:S01]  /*04e0*/  LDC R9, c[0x0][0x148] ;  /* 0x00005200ff097b82 */ /* 0x000f620000000800 */
[----:B------:R-:W-:Y:S01]  /*04f0*/  IMAD R8, R11, 0x4, R8 ;  /* 0x000000040b087824 */ /* 0x000fe200078e0208 */
[----:B------:R-:W-:Y:S01]  /*0500*/  LEA.HI R0, R0, R3, RZ, 0x2 ;  /* 0x0000000300007211 */ /* 0x000fe200078f10ff */
[----:B------:R-:W-:Y:S01]  /*0510*/  UMOV UR4, 0x20 ;  /* 0x0000002000047882 */ /* 0x000fe20000000000 */
[----:B------:R-:W-:Y:S01]  /*0520*/  @!UP0 UMOV UR6, 0x400 ;  /* 0x0000040000068882 */ /* 0x000fe20000000000 */
[----:B------:R-:W4:Y:S01]  /*0530*/  F2I.U32.TRUNC.NTZ R10, R10 ;  /* 0x0000000a000a7305 */ /* 0x000f22000020f000 */
[----:B------:R-:W-:Y:S01]  /*0540*/  LOP3.LUT R0, R0, 0xfffffffc, RZ, 0xc0, !PT ;  /* 0xfffffffc00007812 */ /* 0x000fe200078ec0ff */
[----:B------:R-:W-:Y:S01]  /*0550*/  IMAD.SHL.U32 R19, R8, 0x4, RZ ;  /* 0x0000000408137824 */ /* 0x000fe200078e00ff */
[----:B------:R-:W-:-:S04]  /*0560*/  @!UP0 UIADD3 UR4, -UR4, 0x100000, URZ ;  /* 0x0010000004048890 */ /* 0x000fc8000fffe13f */
[----:B------:R-:W-:Y:S02]  /*0570*/  @!UP0 USHF.L.U32 UR5, UR4, 0xb, URZ ;  /* 0x0000000b04058899 */ /* 0x000fe4000800063f */
[----:B------:R-:W-:Y:S01]  /*0580*/  @!UP0 USHF.L.U32 UR4, UR4, 0x1, URZ ;  /* 0x0000000104048899 */ /* 0x000fe2000800063f */
[----:B--2---:R-:W-:Y:S01]  /*0590*/  ISETP.EQ.U32.AND P3, PT, R14, 0x1, PT ;  /* 0x000000010e00780c */ /* 0x004fe20003f62070 */
[----:B------:R-:W-:Y:S01]  /*05a0*/  IMAD.IADD R3, R3, 0x1, -R0 ;  /* 0x0000000103037824 */ /* 0x000fe200078e0a00 */
[----:B------:R-:W-:Y:S01]  /*05b0*/  LOP3.LUT R19, R8, 0xc, R19, 0x78, !PT ;  /* 0x0000000c08137812 */ /* 0x000fe200078e7813 */
[----:B0-----:R-:W-:Y:S02]  /*05c0*/  IMAD.MOV R20, RZ, RZ, -R13 ;  /* 0x000000ffff147224 */ /* 0x001fe400078e0a0d */
[----:B------:R-:W-:Y:S01]  /*05d0*/  VIADD R8, R2, 0xffffffff ;  /* 0xffffffff02087836 */ /* 0x000fe20000000000 */
[----:B-1----:R-:W-:Y:S01]  /*05e0*/  @!UP0 ULEA UR6, UR7, UR6, 0x18 ;  /* 0x0000000607068291 */ /* 0x002fe2000f8ec03f */
[----:B------:R-:W-:Y:S01]  /*05f0*/  ISETP.NE.AND P1, PT, R3, 0x3, PT ;  /* 0x000000030300780c */ /* 0x000fe20003f25270 */
[----:B------:R-:W-:Y:S01]  /*0600*/  VOTEU.ALL UP0, P0 ;  /* 0x00000000003f7886 */ /* 0x000fe20000000000 */
[----:B------:R-:W-:Y:S01]  /*0610*/  ISETP.LT.U32.AND P0, PT, R19, 0x2, !P2 ;  /* 0x000000021300780c */ /* 0x000fe20005701070 */
[----:B----4-:R-:W-:Y:S01]  /*0620*/  IMAD.MOV R7, RZ, RZ, -R10 ;  /* 0x000000ffff077224 */ /* 0x010fe200078e0a0a */
[----:B------:R-:W-:-:S02]  /*0630*/  ISETP.EQ.OR P1, PT, R3, RZ, !P1 ;  /* 0x000000ff0300720c */ /* 0x000fc40004f22670 */
[----:B------:R-:W-:Y:S01]  /*0640*/  ISETP.GE.U32.AND P5, PT, R8, 0x2, PT ;  /* 0x000000020800780c */ /* 0x000fe20003fa6070 */
[----:B-----5:R-:W-:Y:S01]  /*0650*/  IMAD R0, R9, R20, R4 ;  /* 0x0000001409007224 */ /* 0x020fe200078e0204 */
[----:B------:R-:W-:Y:S01]  /*0660*/  ISETP.EQ.AND P1, PT, R2, RZ, P1 ;  /* 0x000000ff0200720c */ /* 0x000fe20000f22270 */
[----:B---3--:R-:W-:Y:S01]  /*0670*/  IMAD R7, R12, R7, UR8 ;  /* 0x000000080c077e24 */ /* 0x008fe2000f8e0207 */
[----:B------:R-:W-:Y:S01]  /*0680*/  ISETP.NE.AND P2, PT, R2, RZ, PT ;  /* 0x000000ff0200720c */ /* 0x000fe20003f45270 */
[----:B------:R-:W0:Y:S02]  /*0690*/  FENCE.VIEW.ASYNC.S ;  /* 0x00000000000073c6 */ /* 0x000e240000000000 */
[----:B0-----:R0:W1:Y:S01]  /*06a0*/  @!UP0 SYNCS.EXCH.64 URZ, [UR6+0x40], UR4 ;  /* 0x00004004063f85b2 */ /* 0x0010620008000100 */
[----:B------:R-:W-:Y:S02]  /*06b0*/  ISETP.NE.AND P4, PT, R0, R19, PT ;  /* 0x000000130000720c */ /* 0x000fe40003f85270 */
[----:B------:R-:W-:-:S02]  /*06c0*/  SEL R18, RZ, 0x1, !P1 ;  /* 0x00000001ff127807 */ /* 0x000fc40004800000 */
[----:B------:R-:W-:Y:S02]  /*06d0*/  ISETP.EQ.OR P4, PT, R7, RZ, !P4 ;  /* 0x000000ff0700720c */ /* 0x000fe40006782670 */
[----:B------:R-:W-:Y:S02]  /*06e0*/  LOP3.LUT R0, R94, 0x7f, RZ, 0xc0, !PT ;  /* 0x0000007f5e007812 */ /* 0x000fe400078ec0ff */
[----:B------:R-:W-:Y:S02]  /*06f0*/  PLOP3.LUT P0, PT, P0, P4, PT, 0x80, 0x0 ;  /* 0x000000000000781c */ /* 0x000fe40000709070 */
[----:B------:R-:W-:Y:S02]  /*0700*/  SEL R18, R18, 0x2, P5 ;  /* 0x0000000212127807 */ /* 0x000fe40002800000 */
[----:B------:R-:W-:Y:S01]  /*0710*/  P2R R102, PR, RZ, 0x1 ;  /* 0x00000001ff667803 */ /* 0x000fe20000000000 */
[----:B------:R0:W2:Y:S01]  /*0720*/  @!UP1 SYNCS.EXCH.64 URZ, [UR6+0x48], UR4 ;  /* 0x00004804063f95b2 */ /* 0x0000a20008000100 */
[----:B------:R-:W-:Y:S01]  /*0730*/  NOP ;  /* 0x0000000000007918 */ /* 0x000fe20000000000 */
[----:B------:R-:W-:Y:S06]  /*0740*/  @!P3 BRA `(.L_x_3) ;  /* 0x000000000008b947 */ /* 0x000fec0003800000 */
[----:B-12---:R-:W-:Y:S01]  /*0750*/  UCGABAR_ARV ;  /* 0x00000000000079c7 */ /* 0x006fe20008000000 */
[----:B------:R-:W-:Y:S05]  /*0760*/  BRA `(.L_x_4) ;  /* 0x0000000000047947 */ /* 0x000fea0003800000 */
.L_x_3:
[----:B-12---:R-:W-:Y:S01]  /*0770*/  NOP ;  /* 0x0000000000007918 */ /* 0x006fe20000000000 */
.L_x_4:
[----:B------:R-:W1:Y:S01]  /*0780*/  LDC R2, c[0x0][0x65c] ;  /* 0x00019700ff027b82 */ /* 0x000e620000000800 */
[----:B------:R-:W-:Y:S02]  /*0790*/  IMAD.U32 R10, RZ, RZ, UR8 ;  /* 0x00000008ff0a7e24 */ /* 0x000fe4000f8e00ff */
[----:B------:R-:W-:Y:S01]  /*07a0*/  IMAD.MOV.U32 R11, RZ, RZ, RZ ;  /* 0x000000ffff0b7224 */ /* 0x000fe200078e00ff */
[----:B-1----:R-:W-:-:S04]  /*07b0*/  ISETP.NE.AND P1, PT, R2, 0x1, PT ;  /* 0x000000010200780c */ /* 0x002fc80003f25270 */
[----:B------:R-:W-:-:S09]  /*07c0*/  P2R R5, PR, RZ, 0x2 ;  /* 0x00000002ff057803 */ /* 0x000fd20000000000 */
[----:B------:R-:W1:Y:S01]  /*07d0*/  @P1 LDC R17, c[0x0][0x10] ;  /* 0x00000400ff111b82 */ /* 0x000e620000000800 */
[----:B------:R-:W-:Y:S02]  /*07e0*/  @P1 IMAD.MOV.U32 R5, RZ, RZ, RZ ;  /* 0x000000ffff051224 */ /* 0x000fe400078e00ff */
[----:B------:R-:W-:-:S05]  /*07f0*/  @P1 IMAD.MOV.U32 R15, RZ, RZ, RZ ;  /* 0x000000ffff0f1224 */ /* 0x000fca00078e00ff */
[----:B------:R-:W2:Y:S01]  /*0800*/  @!P1 LDC R13, c[0x0][0xc] ;  /* 0x00000300ff0d9b82 */ /* 0x000ea20000000800 */
[----:B0-----:R-:W-:Y:S01]  /*0810*/  ULDC UR4, c[0x0][0xc] ;  /* 0x0000030000047ab9 */ /* 0x001fe20000000800 */
[----:B------:R-:W-:Y:S01]  /*0820*/  ULDC UR5, c[0x0][0x10] ;  /* 0x0000040000057ab9 */ /* 0x000fe20000000800 */
[----:B------:R-:W-:Y:S01]  /*0830*/  ULDC UR6, c[0x0][0x14] ;  /* 0x0000050000067ab9 */ /* 0x000fe20000000800 */
[----:B------:R-:W-:-:S04]  /*0840*/  UIMAD.WIDE.U32 UR4, UR4, UR5, URZ ;  /* 0x00000005040472a5 */ /* 0x000fc8000f8e003f */
[----:B------:R-:W-:Y:S02]  /*0850*/  UIMAD.WIDE.U32 UR38, UR4, UR6, URZ ;  /* 0x00000006042672a5 */ /* 0x000fe4000f8e003f */
[----:B------:R-:W-:-:S04]  /*0860*/  UIMAD UR41, UR5, UR6, URZ ;  /* 0x00000006052972a4 */ /* 0x000fc8000f8e023f */
[----:B------:R-:W-:Y:S01]  /*0870*/  UIADD3 UR41, UR39, UR41, URZ ;  /* 0x0000002927297290 */ /* 0x000fe2000fffe03f */
[----:B-1----:R-:W-:-:S04]  /*0880*/  @P1 IMAD.WIDE.U32 R16, R17, UR8, R4 ;  /* 0x0000000811101c25 */ /* 0x002fc8000f8e0004 */
[----:B------:R-:W-:Y:S02]  /*0890*/  @P1 IMAD.IADD R17, R17, 0x1, R15 ;  /* 0x0000000111111824 */ /* 0x000fe400078e020f */
[----:B--2---:R-:W-:-:S04]  /*08a0*/  @!P1 IMAD.WIDE.U32 R10, R4, R13, R10 ;  /* 0x0000000d040a9225 */ /* 0x004fc800078e000a */
[----:B------:R-:W-:Y:S02]  /*08b0*/  @!P1 IMAD.MOV.U32 R16, RZ, RZ, R10 ;  /* 0x000000ffff109224 */ /* 0x000fe400078e000a */
[----:B------:R-:W-:Y:S01]  /*08c0*/  @!P1 IMAD.MOV.U32 R17, RZ, RZ, R11 ;  /* 0x000000ffff119224 */ /* 0x000fe200078e000b */
[----:B------:R-:W-:Y:S06]  /*08d0*/  @!P3 BRA `(.L_x_5) ;  /* 0x00000000000cb947 */ /* 0x000fec0003800000 */
[----:B------:R-:W-:Y:S01]  /*08e0*/  UCGABAR_WAIT ;  /* 0x0000000000007dc7 */ /* 0x000fe20008000000 */
[----:B------:R-:W-:Y:S01]  /*08f0*/  CCTL.IVALL ;  /* 0x00000000ff00798f */ /* 0x000fe20002000000 */
[----:B------:R-:W-:Y:S05]  /*0900*/  BRA `(.L_x_6) ;  /* 0x0000000000047947 */ /* 0x000fea0003800000 */
.L_x_5:
[----:B------:R-:W-:Y:S06]  /*0910*/  BAR.SYNC.DEFER_BLOCKING 0x0 ;  /* 0x0000000000007b1d */ /* 0x000fec0000010000 */
.L_x_6:
[----:B------:R-:W-:Y:S05]  /*0920*/  @!P2 BRA `(.L_x_7) ;  /* 0x000000540064a947 */ /* 0x000fea0003800000 */
[----:B------:R-:W-:-:S13]  /*0930*/  ISETP.GT.U32.AND P0, PT, R8, 0x1, PT ;  /* 0x000000010800780c */ /* 0x000fda0003f04070 */
[----:B------:R-:W-:Y:S05]  /*0940*/  @P0 EXIT ;  /* 0x000000000000094d */ /* 0x000fea0003800000 */
[----:B------:R-:W-:Y:S01]  /*0950*/  ULDC.64 UR4, c[0x0][0x650] ;  /* 0x0001940000047ab9 */ /* 0x000fe20000000a00 */
[----:B------:R-:W-:Y:S01]  /*0960*/  PRMT R3, RZ, 0x7610, R3 ;  /* 0x00007610ff037816 */ /* 0x000fe20000000003 */
[----:B------:R-:W-:Y:S01]  /*0970*/  IMAD.MOV.U32 R101, RZ, RZ, -0x1 ;  /* 0xffffffffff657424 */ /* 0x000fe200078e00ff */
[----:B------:R-:W-:Y:S01]  /*0980*/  ISETP.GE.U32.AND P0, PT, R16, UR4, PT ;  /* 0x0000000410007c0c */ /* 0x000fe2000bf06070 */
[----:B------:R-:W-:Y:S02]  /*0990*/  IMAD.MOV.U32 R100, RZ, RZ, -0x1 ;  /* 0xffffffffff647424 */ /* 0x000fe400078e00ff */
[----:B------:R-:W-:Y:S01]  /*09a0*/  IMAD.MOV.U32 R99, RZ, RZ, -0x1 ;  /* 0xffffffffff637424 */ /* 0x000fe200078e00ff */
[----:B------:R-:W-:-:S13]  /*09b0*/  ISETP.GE.U32.AND.EX P0, PT, R17, UR5, PT, P0 ;  /* 0x0000000511007c0c */ /* 0x000fda000bf06100 */
[----:B------:R-:W-:Y:S05]  /*09c0*/  @P0 BRA `(.L_x_8) ;  /* 0x0000000400280947 */ /* 0x000fea0003800000 */
[----:B------:R-:W0:Y:S01]  /*09d0*/  LDC.64 R22, c[0x0][0x628] ;  /* 0x00018a00ff167b82 */ /* 0x000e220000000a00 */
[----:B------:R-:W-:Y:S02]  /*09e0*/  IMAD.MOV.U32 R10, RZ, RZ, R16 ;  /* 0x000000ffff0a7224 */ /* 0x000fe400078e0010 */
[----:B------:R-:W-:-:S05]  /*09f0*/  IMAD.MOV.U32 R11, RZ, RZ, R17 ;  /* 0x000000ffff0b7224 */ /* 0x000fca00078e0011 */
[----:B------:R-:W1:Y:S08]  /*0a00*/  LDC R8, c[0x0][0x630] ;  /* 0x00018c00ff087b82 */ /* 0x000e700000000800 */
[----:B------:R-:W2:Y:S01]  /*0a10*/  LDC.64 R24, c[0x0][0x620] ;  /* 0x00018800ff187b82 */ /* 0x000ea20000000a00 */
[----:B0-----:R-:W-:-:S04]  /*0a20*/  ISETP.NE.U32.AND P0, PT, R22, RZ, PT ;  /* 0x000000ff1600720c */ /* 0x001fc80003f05070 */
[----:B------:R-:W-:-:S13]  /*0a30*/  ISETP.NE.AND.EX P0, PT, R23, RZ, PT, P0 ;  /* 0x000000ff1700720c */ /* 0x000fda0003f05300 */
[----:B-12---:R-:W-:Y:S05]  /*0a40*/  @!P0 BRA `(.L_x_9) ;  /* 0x0000000000288947 */ /* 0x006fea0003800000 */
[----:B------:R-:W0:Y:S02]  /*0a50*/  LDC R3, c[0x0][0x634] ;  /* 0x00018d00ff037b82 */ /* 0x000e240000000800 */
[----:B0-----:R-:W-:-:S05]  /*0a60*/  IADD3 R3, P0, R16, R3, RZ ;  /* 0x0000000310037210 */ /* 0x001fca0007f1e0ff */
[----:B------:R-:W-:-:S04]  /*0a70*/  IMAD.X R21, RZ, RZ, R17, P0 ;  /* 0x000000ffff157224 */ /* 0x000fc800000e0611 */
[----:B------:R-:W-:-:S04]  /*0a80*/  IMAD.WIDE.U32 R10, R21, R22, RZ ;  /* 0x00000016150a7225 */ /* 0x000fc800078e00ff */
[----:B------:R-:W-:-:S04]  /*0a90*/  IMAD.WIDE.U32 R12, P0, R3, R23, R10 ;  /* 0x00000017030c7225 */ /* 0x000fc8000780000a */
[----:B------:R-:W-:-:S04]  /*0aa0*/  IMAD.WIDE.U32 R10, R3, R22, RZ ;  /* 0x00000016030a7225 */ /* 0x000fc800078e00ff */
[----:B------:R-:W-:Y:S01]  /*0ab0*/  IMAD.X R15, RZ, RZ, RZ, P0 ;  /* 0x000000ffff0f7224 */ /* 0x000fe200000e06ff */
[----:B------:R-:W-:Y:S01]  /*0ac0*/  IADD3 RZ, P0, R11, R12, RZ ;  /* 0x0000000c0bff7210 */ /* 0x000fe20007f1e0ff */
[----:B------:R-:W-:-:S04]  /*0ad0*/  IMAD.MOV.U32 R14, RZ, RZ, R13 ;  /* 0x000000ffff0e7224 */ /* 0x000fc800078e000d */
[----:B------:R-:W-:-:S08]  /*0ae0*/  IMAD.WIDE.U32.X R10, R21, R23, R14, P0 ;  /* 0x00000017150a7225 */ /* 0x000fd000000e040e */
.L_x_9:
[----:B------:R-:W0:Y:S01]  /*0af0*/  LDC.64 R28, c[0x0][0x640] ;  /* 0x00019000ff1c7b82 */ /* 0x000e220000000a00 */
[-CC-:B------:R-:W-:Y:S01]  /*0b00*/  SHF.R.U64 R99, R10, R8.reuse, R11.reuse ;  /* 0x000000080a637219 */ /* 0x180fe2000000120b */
[----:B------:R-:W-:Y:S01]  /*0b10*/  IMAD.MOV.U32 R23, RZ, RZ, 0x1 ;  /* 0x00000001ff177424 */ /* 0x000fe200078e00ff */
[----:B------:R-:W-:Y:S02]  /*0b20*/  SHF.R.U32.HI R3, RZ, R8, R11 ;  /* 0x00000008ff037219 */ /* 0x000fe4000001160b */
[----:B------:R-:W-:-:S03]  /*0b30*/  IADD3 R5, P0, RZ, -R99, RZ ;  /* 0x80000063ff057210 */ /* 0x000fc60007f1e0ff */
[----:B------:R-:W1:Y:S02]  /*0b40*/  LDC R12, c[0x0][0x618] ;  /* 0x00018600ff0c7b82 */ /* 0x000e640000000800 */
[----:B------:R-:W-:Y:S02]  /*0b50*/  IMAD.X R3, RZ, RZ, ~R3, P0 ;  /* 0x000000ffff037224 */ /* 0x000fe400000e0e03 */
[----:B------:R-:W-:-:S04]  /*0b60*/  IMAD.WIDE.U32 R10, R5, R24, R16 ;  /* 0x00000018050a7225 */ /* 0x000fc800078e0010 */
[----:B------:R-:W2:Y:S01]  /*0b70*/  LDC R22, c[0x0][0x608] ;  /* 0x00018200ff167b82 */ /* 0x000ea20000000800 */
[----:B------:R-:W-:Y:S02]  /*0b80*/  IMAD R8, R3, R24, RZ ;  /* 0x0000001803087224 */ /* 0x000fe400078e02ff */
[----:B------:R-:W-:Y:S02]  /*0b90*/  IMAD.MOV.U32 R3, RZ, RZ, -0x1 ;  /* 0xffffffffff037424 */ /* 0x000fe400078e00ff */
[----:B------:R-:W-:-:S03]  /*0ba0*/  IMAD R5, R5, R25, R8 ;  /* 0x0000001905057224 */ /* 0x000fc600078e0208 */
[----:B------:R-:W3:Y:S01]  /*0bb0*/  LDC R26, c[0x0][0x658] ;  /* 0x00019600ff1a7b82 */ /* 0x000ee20000000800 */
[----:B------:R-:W-:Y:S01]  /*0bc0*/  IMAD.IADD R5, R11, 0x1, R5 ;  /* 0x000000010b057824 */ /* 0x000fe200078e0205 */
[----:B0-----:R-:W-:-:S04]  /*0bd0*/  ISETP.NE.U32.AND P0, PT, R28, RZ, PT ;  /* 0x000000ff1c00720c */ /* 0x001fc80003f05070 */
[----:B------:R-:W-:Y:S02]  /*0be0*/  ISETP.NE.AND.EX P0, PT, R29, RZ, PT, P0 ;  /* 0x000000ff1d00720c */ /* 0x000fe40003f05300 */
[----:B------:R-:W0:Y:S01]  /*0bf0*/  LDC R24, c[0x0][0x600] ;  /* 0x00018000ff187b82 */ /* 0x000e220000000800 */
[-CC-:B-1----:R-:W-:Y:S02]  /*0c00*/  SHF.R.U64 R14, R10, R12.reuse, R5.reuse ;  /* 0x0000000c0a0e7219 */ /* 0x182fe40000001205 */
[----:B------:R-:W-:-:S05]  /*0c10*/  SHF.R.U32.HI R5, RZ, R12, R5 ;  /* 0x0000000cff057219 */ /* 0x000fca0000011605 */
[----:B------:R-:W1:Y:S01]  /*0c20*/  LDC R15, c[0x0][0x648] ;  /* 0x00019200ff0f7b82 */ /* 0x000e620000000800 */
[-CC-:B--2---:R-:W-:Y:S02]  /*0c30*/  SHF.R.U64 R27, R14, R22.reuse, R5.reuse ;  /* 0x000000160e1b7219 */ /* 0x184fe40000001205 */
[----:B------:R-:W-:Y:S01]  /*0c40*/  SHF.R.U32.HI R5, RZ, R22, R5 ;  /* 0x00000016ff057219 */ /* 0x000fe20000011605 */
[----:B------:R-:W-:-:S04]  /*0c50*/  IMAD R22, R9, R20, R4 ;  /* 0x0000001409167224 */ /* 0x000fc800078e0204 */
[----:B------:R-:W2:Y:S01]  /*0c60*/  LDC R21, c[0x0][0x638] ;  /* 0x00018e00ff157b82 */ /* 0x000ea20000000800 */
[-CC-:B---3--:R-:W-:Y:S02]  /*0c70*/  SHF.R.U64 R20, R27, R26.reuse, R5.reuse ;  /* 0x0000001a1b147219 */ /* 0x188fe40000001205 */
[-C--:B------:R-:W-:Y:S02]  /*0c80*/  SHF.L.U32 R3, R3, R26.reuse, RZ ;  /* 0x0000001a03037219 */ /* 0x080fe400000006ff */
[----:B------:R-:W-:Y:S01]  /*0c90*/  SHF.R.U32.HI R5, RZ, R26, R5 ;  /* 0x0000001aff057219 */ /* 0x000fe20000011605 */
[----:B------:R-:W-:Y:S01]  /*0ca0*/  IMAD.MOV.U32 R4, RZ, RZ, R20 ;  /* 0x000000ffff047224 */ /* 0x000fe200078e0014 */
[----:B------:R-:W-:Y:S01]  /*0cb0*/  LOP3.LUT R12, RZ, R3, RZ, 0x33, !PT ;  /* 0x00000003ff0c7212 */ /* 0x000fe200078e33ff */
[----:B------:R-:W3:Y:S01]  /*0cc0*/  LDC R25, c[0x0][0x610] ;  /* 0x00018400ff197b82 */ /* 0x000ee20000000800 */
[----:B------:R-:W-:Y:S05]  /*0cd0*/  @!P0 BRA `(.L_x_10) ;  /* 0x0000000000288947 */ /* 0x000fea0003800000 */
[----:B------:R-:W4:Y:S02]  /*0ce0*/  LDC R3, c[0x0][0x64c] ;  /* 0x00019300ff037b82 */ /* 0x000f240000000800 */
[----:B----4-:R-:W-:-:S05]  /*0cf0*/  IADD3 R3, P0, R20, R3, RZ ;  /* 0x0000000314037210 */ /* 0x010fca0007f1e0ff */
        /* <DEDUP_REMOVED lines=8> */
.L_x_10:
[----:B-1----:R-:W-:Y:S01]  /*0d80*/  SHF.R.U64 R4, R4, R15, R5 ;  /* 0x0000000f04047219 */ /* 0x002fe20000001205 */
[----:B0-----:R-:W-:Y:S01]  /*0d90*/  VIADD R5, R24, 0xffffffff ;  /* 0xffffffff18057836 */ /* 0x001fe20000000000 */
[----:B------:R-:W-:Y:S02]  /*0da0*/  SHF.L.U32 R3, R23, R26, RZ ;  /* 0x0000001a17037219 */ /* 0x000fe400000006ff */
[----:B------:R-:W-:Y:S01]  /*0db0*/  LOP3.LUT R12, R27, R12, RZ, 0xc0, !PT ;  /* 0x0000000c1b0c7212 */ /* 0x000fe200078ec0ff */
[----:B------:R-:W-:Y:S01]  /*0dc0*/  IMAD.MOV R8, RZ, RZ, -R4 ;  /* 0x000000ffff087224 */ /* 0x000fe200078e0a04 */
[----:B------:R-:W-:-:S03]  /*0dd0*/  SEL R7, R7, R22, !P1 ;  /* 0x0000001607077207 */ /* 0x000fc60004800000 */
[----:B------:R-:W-:Y:S01]  /*0de0*/  IMAD R12, R3, R4, R12 ;  /* 0x00000004030c7224 */ /* 0x000fe200078e020c */
[----:B------:R-:W-:Y:S01]  /*0df0*/  LOP3.LUT R4, R14, R5, RZ, 0xc0, !PT ;  /* 0x000000050e047212 */ /* 0x000fe200078ec0ff */
[----:B--2---:R-:W-:Y:S02]  /*0e00*/  IMAD R3, R8, R21, R20 ;  /* 0x0000001508037224 */ /* 0x004fe400078e0214 */
[----:B---3--:R-:W-:Y:S02]  /*0e10*/  IMAD R7, R12, R25, R7 ;  /* 0x000000190c077224 */ /* 0x008fe400078e0207 */
[----:B------:R-:W-:Y:S02]  /*0e20*/  IMAD.MOV.U32 R5, RZ, RZ, 0x1 ;  /* 0x00000001ff057424 */ /* 0x000fe400078e00ff */
[----:B------:R-:W-:-:S03]  /*0e30*/  IMAD R4, R3, R24, R4 ;  /* 0x0000001803047224 */ /* 0x000fc600078e0204 */
[----:B------:R-:W-:Y:S02]  /*0e40*/  PRMT R3, R5, 0x7610, R3 ;  /* 0x0000761005037816 */ /* 0x000fe40000000003 */
[----:B------:R-:W-:Y:S02]  /*0e50*/  SEL R100, R4, R7, !P1 ;  /* 0x0000000704647207 */ /* 0x000fe40004800000 */
[----:B------:R-:W-:-:S07]  /*0e60*/  SEL R101, R7, R4, !P1 ;  /* 0x0000000407657207 */ /* 0x000fce0004800000 */
.L_x_8:
[----:B------:R-:W-:-:S08]  /*0e70*/  NOP ;  /* 0x0000000000007918 */ /* 0x000fd00000000000 */
[----:B------:R-:W0:Y:S02]  /*0e80*/  USETMAXREG.TRY_ALLOC.CTAPOOL UP0, 0xe8 ;  /* 0x000000e8000079c8 */ /* 0x000e240008000600 */
[----:B0-----:R-:W-:-:S13]  /*0e90*/  PLOP3.LUT P0, PT, PT, PT, UP0, 0x80, 0x0 ;  /* 0x000000000000781c */ /* 0x001fda0003f0f008 */
[----:B------:R-:W-:Y:S05]  /*0ea0*/  @!P0 BRA `(.L_x_8) ;  /* 0xfffffffc00f08947 */ /* 0x000fea000383ffff */
[----:B------:R-:W-:Y:S01]  /*0eb0*/  ULDC.64 UR4, c[0x0][0x598] ;  /* 0x0001660000047ab9 */ /* 0x000fe20000000a00 */
[----:B------:R-:W-:Y:S01]  /*0ec0*/  ULDC.64 UR36, c[0x0][0x208] ;  /* 0x0000820000247ab9 */ /* 0x000fe20000000a00 */
[----:B------:R-:W-:-:S04]  /*0ed0*/  ISETP.NE.U32.AND P0, PT, RZ, UR4, PT ;  /* 0x00000004ff007c0c */ /* 0x000fc8000bf05070 */
[----:B------:R-:W-:-:S13]  /*0ee0*/  ISETP.NE.AND.EX P0, PT, RZ, UR5, PT, P0 ;  /* 0x00000005ff007c0c */ /* 0x000fda000bf05300 */
[----:B------:R-:W-:Y:S05]  /*0ef0*/  @!P0 BRA `(.L_x_11) ;  /* 0x00000000001c8947 */ /* 0x000fea0003800000 */
[----:B------:R-:W0:Y:S02]  /*0f00*/  LDC.64 R4, c[0x0][0x598] ;  /* 0x00016600ff047b82 */ /* 0x000e240000000a00 */
[----:B0-----:R-:W2:Y:S02]  /*0f10*/  LDG.E.64 R4, desc[UR36][R4.64] ;  /* 0x0000002404047981 */ /* 0x001ea4000c1e1b00 */
[----:B--2---:R-:W-:-:S04]  /*0f20*/  ISETP.NE.U32.AND P0, PT, R4, RZ, PT ;  /* 0x000000ff0400720c */ /* 0x004fc80003f05070 */
[----:B------:R-:W-:-:S13]  /*0f30*/  ISETP.NE.AND.EX P0, PT, R5, RZ, PT, P0 ;  /* 0x000000ff0500720c */ /* 0x000fda0003f05300 */
[----:B------:R-:W-:Y:S05]  /*0f40*/  @!P0 BRA `(.L_x_11) ;  /* 0x0000000000088947 */ /* 0x000fea0003800000 */
[----:B------:R0:W5:Y:S01]  /*0f50*/  LD.E R88, desc[UR36][R4.64] ;  /* 0x0000002404587980 */ /* 0x000162000c101900 */
[----:B------:R-:W-:Y:S05]  /*0f60*/  BRA `(.L_x_12) ;  /* 0x0000000000247947 */ /* 0x000fea0003800000 */
.L_x_11:
[----:B------:R-:W-:Y:S02]  /*0f70*/  ULDC.64 UR4, c[0x0][0x588] ;  /* 0x0001620000047ab9 */ /* 0x000fe40000000a00 */
[----:B------:R-:W-:-:S04]  /*0f80*/  ISETP.NE.U32.AND P0, PT, RZ, UR4, PT ;  /* 0x00000004ff007c0c */ /* 0x000fc8000bf05070 */
[----:B------:R-:W-:-:S13]  /*0f90*/  ISETP.NE.AND.EX P0, PT, RZ, UR5, PT, P0 ;  /* 0x00000005ff007c0c */ /* 0x000fda000bf05300 */
[----:B------:R-:W-:Y:S05]  /*0fa0*/  @!P0 BRA `(.L_x_13) ;  /* 0x00000000000c8947 */ /* 0x000fea0003800000 */
[----:B------:R-:W0:Y:S02]  /*0fb0*/  LDC.64 R88, c[0x0][0x588] ;  /* 0x00016200ff587b82 */ /* 0x000e240000000a00 */
[----:B0-----:R1:W5:Y:S01]  /*0fc0*/  LDG.E R88, desc[UR36][R88.64] ;  /* 0x0000002458587981 */ /* 0x001362000c1e1900 */
[----:B------:R-:W-:Y:S05]  /*0fd0*/  BRA `(.L_x_12) ;  /* 0x0000000000087947 */ /* 0x000fea0003800000 */
.L_x_13:
[----:B------:R-:W-:Y:S02]  /*0fe0*/  ULDC UR4, c[0x0][0x580] ;  /* 0x0001600000047ab9 */ /* 0x000fe40000000800 */
[----:B------:R-:W-:-:S07]  /*0ff0*/  IMAD.U32 R88, RZ, RZ, UR4 ;  /* 0x00000004ff587e24 */ /* 0x000fce000f8e00ff */
.L_x_12:
[----:B------:R-:W-:Y:S02]  /*1000*/  ULDC.64 UR4, c[0x0][0x5a0] ;  /* 0x0001680000047ab9 */ /* 0x000fe40000000a00 */
[----:B------:R-:W-:-:S04]  /*1010*/  ISETP.NE.U32.AND P0, PT, RZ, UR4, PT ;  /* 0x00000004ff007c0c */ /* 0x000fc8000bf05070 */
[----:B------:R-:W-:-:S13]  /*1020*/  ISETP.NE.AND.EX P0, PT, RZ, UR5, PT, P0 ;  /* 0x00000005ff007c0c */ /* 0x000fda000bf05300 */
[----:B------:R-:W-:Y:S05]  /*1030*/  @!P0 BRA `(.L_x_14) ;  /* 0x00000000001c8947 */ /* 0x000fea0003800000 */
[----:B0-----:R-:W0:Y:S02]  /*1040*/  LDC.64 R4, c[0x0][0x5a0] ;  /* 0x00016800ff047b82 */ /* 0x001e240000000a00 */
[----:B0-----:R-:W2:Y:S02]  /*1050*/  LDG.E.64 R4, desc[UR36][R4.64] ;  /* 0x0000002404047981 */ /* 0x001ea4000c1e1b00 */
[----:B--2---:R-:W-:-:S04]  /*1060*/  ISETP.NE.U32.AND P0, PT, R4, RZ, PT ;  /* 0x000000ff0400720c */ /* 0x004fc80003f05070 */
[----:B------:R-:W-:-:S13]  /*1070*/  ISETP.NE.AND.EX P0, PT, R5, RZ, PT, P0 ;  /* 0x000000ff0500720c */ /* 0x000fda0003f05300 */
[----:B------:R-:W-:Y:S05]  /*1080*/  @!P0 BRA `(.L_x_14) ;  /* 0x0000000000088947 */ /* 0x000fea0003800000 */
[----:B-1----:R0:W5:Y:S01]  /*1090*/  LD.E R89, desc[UR36][R4.64] ;  /* 0x0000002404597980 */ /* 0x002162000c101900 */
[----:B------:R-:W-:Y:S05]  /*10a0*/  BRA `(.L_x_15) ;  /* 0x0000000000247947 */ /* 0x000fea0003800000 */
.L_x_14:
[----:B------:R-:W-:Y:S02]  /*10b0*/  ULDC.64 UR4, c[0x0][0x590] ;  /* 0x0001640000047ab9 */ /* 0x000fe40000000a00 */
[----:B------:R-:W-:-:S04]  /*10c0*/  ISETP.NE.U32.AND P0, PT, RZ, UR4, PT ;  /* 0x00000004ff007c0c */ /* 0x000fc8000bf05070 */
[----:B------:R-:W-:-:S13]  /*10d0*/  ISETP.NE.AND.EX P0, PT, RZ, UR5, PT, P0 ;  /* 0x00000005ff007c0c */ /* 0x000fda000bf05300 */
[----:B------:R-:W-:Y:S05]  /*10e0*/  @!P0 BRA `(.L_x_16) ;  /* 0x00000000000c8947 */ /* 0x000fea0003800000 */
[----:B0-----:R-:W1:Y:S02]  /*10f0*/  LDC.64 R4, c[0x0][0x590] ;  /* 0x00016400ff047b82 */ /* 0x001e640000000a00 */
[----:B-1----:R1:W5:Y:S01]  /*1100*/  LDG.E R89, desc[UR36][R4.64] ;  /* 0x0000002404597981 */ /* 0x002362000c1e1900 */
[----:B------:R-:W-:Y:S05]  /*1110*/  BRA `(.L_x_15) ;  /* 0x0000000000087947 */ /* 0x000fea0003800000 */
.L_x_16:
[----:B------:R-:W-:Y:S02]  /*1120*/  ULDC UR4, c[0x0][0x584] ;  /* 0x0001610000047ab9 */ /* 0x000fe40000000800 */
[----:B-1----:R-:W-:-:S07]  /*1130*/  IMAD.U32 R89, RZ, RZ, UR4 ;  /* 0x00000004ff597e24 */ /* 0x002fce000f8e00ff */
.L_x_15:
[----:B------:R-:W-:-:S13]  /*1140*/  LOP3.LUT P0, RZ, R3, 0xff, RZ, 0xc0, !PT ;  /* 0x000000ff03ff7812 */ /* 0x000fda000780c0ff */
[----:B------:R-:W-:Y:S05]  /*1150*/  @!P0 EXIT ;  /* 0x000000000000894d */ /* 0x000fea0003800000 */
[----:B------:R-:W2:Y:S01]  /*1160*/  LDC R92, c[0x0][0x658] ;  /* 0x00019600ff5c7b82 */ /* 0x000ea20000000800 */
[----:B------:R-:W-:Y:S01]  /*1170*/  ULDC.64 UR6, c[0x0][0x288] ;  /* 0x0000a20000067ab9 */ /* 0x000fe20000000a00 */
[----:B------:R-:W-:Y:S01]  /*1180*/  LOP3.LUT R6, R6, 0x1, RZ, 0xc0, !PT ;  /* 0x0000000106067812 */ /* 0x000fe200078ec0ff */
[----:B------:R-:W-:Y:S01]  /*1190*/  UIADD3 UR4, UR7, 0x3f, URZ ;  /* 0x0000003f07047890 */ /* 0x000fe2000fffe03f */
[----:B------:R-:W-:Y:S01]  /*11a0*/  SHF.R.U32.HI R3, RZ, 0x2, R94 ;  /* 0x00000002ff037819 */ /* 0x000fe2000001165e */
[----:B01----:R-:W-:Y:S01]  /*11b0*/  IMAD.MOV.U32 R5, RZ, RZ, -0x1 ;  /* 0xffffffffff057424 */ /* 0x003fe200078e00ff */
[----:B------:R-:W-:Y:S01]  /*11c0*/  SHF.R.U32.HI R0, RZ, 0x1, R0 ;  /* 0x00000001ff007819 */ /* 0x000fe20000011600 */
[----:B------:R-:W-:Y:S01]  /*11d0*/  USHF.R.S32.HI UR5, URZ, 0x1f, UR4 ;  /* 0x0000001f3f057899 */ /* 0x000fe20008011404 */
[----:B------:R-:W0:Y:S01]  /*11e0*/  LDC.64 R90, c[0x0][0x5c8] ;  /* 0x00017200ff5a7b82 */ /* 0x000e220000000a00 */
[----:B------:R-:W-:Y:S01]  /*11f0*/  IMAD.SHL.U32 R22, R6, 0x40, RZ ;  /* 0x0000004006167824 */ /* 0x000fe200078e00ff */
[----:B------:R-:W-:Y:S01]  /*1200*/  LOP3.LUT R3, R3, 0x7, RZ, 0xc0, !PT ;  /* 0x0000000703037812 */ /* 0x000fe200078ec0ff */
[----:B------:R-:W-:Y:S01]  /*1210*/  ULEA.HI UR5, UR5, UR4, URZ, 0x6 ;  /* 0x0000000405057291 */ /* 0x000fe2000f8f303f */
[----:B------:R-:W-:Y:S01]  /*1220*/  LOP3.LUT R0, R0, 0x30, RZ, 0xc0, !PT ;  /* 0x0000003000007812 */ /* 0x000fe200078ec0ff */
[----:B------:R-:W-:Y:S01]  /*1230*/  IMAD.MOV.U32 R7, RZ, RZ, 0x1 ;  /* 0x00000001ff077424 */ /* 0x000fe200078e00ff */
[--C-:B------:R-:W-:Y:S01]  /*1240*/  LOP3.LUT R22, R22, 0x40, R3.reuse, 0xe2, !PT ;  /* 0x0000004016167812 */ /* 0x100fe200078ee203 */
[----:B------:R-:W-:Y:S01]  /*1250*/  USHF.R.S32.HI UR43, URZ, 0x6, UR5 ;  /* 0x000000063f2b7899 */ /* 0x000fe20008011405 */
[----:B------:R-:W1:Y:S01]  /*1260*/  LDC R96, c[0x0][0x600] ;  /* 0x00018000ff607b82 */ /* 0x000e620000000800 */
[----:B------:R-:W-:Y:S01]  /*1270*/  IADD3 R3, RZ, -R0, -R3 ;  /* 0x80000000ff037210 */ /* 0x000fe20007ffe803 */
[----:B------:R-:W-:Y:S01]  /*1280*/  IMAD.U32 R4, RZ, RZ, UR6 ;  /* 0x00000006ff047e24 */ /* 0x000fe2000f8e00ff */
[C---:B------:R-:W-:Y:S01]  /*1290*/  LOP3.LUT R93, R94.reuse, 0x3, RZ, 0xc0, !PT ;  /* 0x000000035e5d7812 */ /* 0x040fe200078ec0ff */
[----:B------:R-:W-:Y:S01]  /*12a0*/  UISETP.LT.AND UP0, UPT, UR43, 0x1, UPT ;  /* 0x000000012b00788c */ /* 0x000fe2000bf01270 */
[----:B------:R-:W-:Y:S01]  /*12b0*/  LOP3.LUT R95, R94, 0x80, RZ, 0xc0, !PT ;  /* 0x000000805e5f7812 */ /* 0x000fe200078ec0ff */
[----:B------:R-:W-:Y:S01]  /*12c0*/  IMAD R3, R6, -0x40, R3 ;  /* 0xffffffc006037824 */ /* 0x000fe200078e0203 */
[----:B------:R-:W-:Y:S01]  /*12d0*/  ULDC UR4, c[0x0][0x284] ;  /* 0x0000a10000047ab9 */ /* 0x000fe20000000800 */
[----:B--2---:R-:W-:Y:S01]  /*12e0*/  SHF.L.U32 R5, R5, R92, RZ ;  /* 0x0000005c05057219 */ /* 0x004fe200000006ff */
[----:B------:R-:W-:Y:S01]  /*12f0*/  USEL UR44, UR43, 0x1, UP0 ;  /* 0x000000012b2c7887 */ /* 0x000fe20008000000 */
[----:B------:R-:W-:Y:S01]  /*1300*/  IMAD R93, R93, -0x2, R4 ;  /* 0xfffffffe5d5d7824 */ /* 0x000fe200078e0204 */
[----:B------:R-:W-:Y:S01]  /*1310*/  LOP3.LUT R22, R22, R0, RZ, 0xfc, !PT ;  /* 0x0000000016167212 */ /* 0x000fe200078efcff */
[----:B------:R-:W-:Y:S01]  /*1320*/  IMAD.SHL.U32 R94, R94, 0x2, RZ ;  /* 0x000000025e5e7824 */ /* 0x000fe200078e00ff */
[----:B------:R-:W-:Y:S01]  /*1330*/  SHF.L.U32 R92, R7, R92, RZ ;  /* 0x0000005c075c7219 */ /* 0x000fe200000006ff */
[----:B------:R-:W-:Y:S01]  /*1340*/  VIADD R98, R3, UR4 ;  /* 0x0000000403627c36 */ /* 0x000fe20008000000 */
[----:B------:R-:W-:Y:S01]  /*1350*/  LOP3.LUT R103, R18, 0x1, RZ, 0xfc, !PT ;  /* 0x0000000112677812 */ /* 0x000fe200078efcff */
[----:B------:R-:W-:Y:S01]  /*1360*/  IMAD.MOV.U32 R23, RZ, RZ, RZ ;  /* 0x000000ffff177224 */ /* 0x000fe200078e00ff */
[C---:B0-----:R-:W-:Y:S01]  /*1370*/  SHF.L.U64.HI R91, R90.reuse, 0x3, R91 ;  /* 0x000000035a5b7819 */ /* 0x041fe2000001025b */
[----:B------:R-:W-:Y:S01]  /*1380*/  IMAD.SHL.U32 R90, R90, 0x8, RZ ;  /* 0x000000085a5a7824 */ /* 0x000fe200078e00ff */
[----:B------:R-:W-:Y:S01]  /*1390*/  SHF.R.U32.HI R95, RZ, 0x7, R95 ;  /* 0x00000007ff5f7819 */ /* 0x000fe2000001165f */
[----:B------:R-:W-:Y:S01]  /*13a0*/  UIADD3 UR44, UR43, -UR44, URZ ;  /* 0x8000002c2b2c7290 */ /* 0x000fe2000fffe03f */
[----:B------:R-:W-:Y:S01]  /*13b0*/  LOP3.LUT R97, RZ, R5, RZ, 0x33, !PT ;  /* 0x00000005ff617212 */ /* 0x000fe200078e33ff */
[----:B------:R-:W-:Y:S01]  /*13c0*/  UMOV UR40, URZ ;  /* 0x0000003f00287c82 */ /* 0x000fe20008000000 */
[----:B------:R-:W-:Y:S01]  /*13d0*/  UMOV UR42, URZ ;  /* 0x0000003f002a7c82 */ /* 0x000fe20008000000 */
[----:B-1----:R-:W-:-:S08]  /*13e0*/  VIADD R96, R96, 0xffffffff ;  /* 0xffffffff60607836 */ /* 0x002fd00000000000 */
.L_x_162:
[----:B0-----:R-:W0:Y:S01]  /*13f0*/  SHFL.IDX PT, R0, R95, RZ, 0x1f ;  /* 0x00001fff5f007589 */ /* 0x001e2200000e0000 */
[----:B-1----:R-:W1:Y:S01]  /*1400*/  S2UR UR7, SR_CgaCtaId ;  /* 0x00000000000779c3 */ /* 0x002e620000008800 */
[----:B------:R-:W-:Y:S01]  /*1410*/  UMOV UR6, 0x400 ;  /* 0x0000040000067882 */ /* 0x000fe20000000000 */
[----:B0-----:R-:W-:Y:S01]  /*1420*/  R2UR UR4, R0 ;  /* 0x00000000000472ca */ /* 0x001fe200000e0000 */
[----:B-1----:R-:W-:-:S12]  /*1430*/  ULEA UR6, UR7, UR6, 0x18 ;  /* 0x0000000607067291 */ /* 0x002fd8000f8ec03f */
[----:B------:R-:W-:-:S04]  /*1440*/  ULEA.HI UR5, UR4, UR4, URZ, 0x1 ;  /* 0x0000000404057291 */ /* 0x000fc8000f8f083f */
[----:B------:R-:W-:-:S04]  /*1450*/  ULOP3.LUT UR5, UR5, 0x7fffe, URZ, 0xc0, !UPT ;  /* 0x0007fffe05057892 */ /* 0x000fc8000f8ec03f */
[----:B------:R-:W-:-:S03]  /*1460*/  UIADD3 UR5, UR4, -UR5, URZ ;  /* 0x8000000504057290 */ /* 0x000fc6000fffe03f */
[----:B------:R-:W-:Y:S01]  /*1470*/  ULDC UR4, c[0x0][0x28c] ;  /* 0x0000a30000047ab9 */ /* 0x000fe20000000800 */
[----:B------:R-:W-:Y:S01]  /*1480*/  ULEA UR5, UR5, UR6, 0xd ;  /* 0x0000000605057291 */ /* 0x000fe2000f8e683f */
[----:B------:R-:W-:-:S03]  /*1490*/  ISETP.LT.AND P0, PT, RZ, UR4, PT ;  /* 0x00000004ff007c0c */ /* 0x000fc6000bf01270 */
[----:B------:R-:W-:-:S04]  /*14a0*/  UIADD3 UR5, UR5, 0x100, URZ ;  /* 0x0000010005057890 */ /* 0x000fc8000fffe03f */
[----:B------:R-:W-:-:S04]  /*14b0*/  USHF.R.U32.HI UR5, URZ, 0x4, UR5 ;  /* 0x000000043f057899 */ /* 0x000fc80008011605 */
[----:B------:R-:W-:-:S04]  /*14c0*/  ULOP3.LUT UR5, UR5, 0x3fff, URZ, 0xc0, !UPT ;  /* 0x00003fff05057892 */ /* 0x000fc8000f8ec03f */
[----:B------:R-:W-:Y:S01]  /*14d0*/  ULOP3.LUT UR45, UR5, 0x10000, URZ, 0xfc, !UPT ;  /* 0x00010000052d7892 */ /* 0x000fe2000f8efc3f */
[----:B--234-:R-:W-:Y:S11]  /*14e0*/  @P0 BRA `(.L_x_17) ;  /* 0x0000000000400947 */ /* 0x01cff60003800000 */
[----:B------:R-:W-:Y:S01]  /*14f0*/  MOV R0, 0x0 ;  /* 0x0000000000007802 */ /* 0x000fe20000000f00 */
[----:B------:R-:W-:Y:S01]  /*1500*/  ULDC.64 UR4, c[0x4][0x68] ;  /* 0x01001a0000047ab9 */ /* 0x000fe20000000a00 */
[----:B------:R-:W-:Y:S01]  /*1510*/  ULDC.64 UR6, c[0x4][0x8] ;  /* 0x0100020000067ab9 */ /* 0x000fe20000000a00 */
[----:B------:R-:W-:Y:S01]  /*1520*/  IMAD.U32 R4, RZ, RZ, UR4 ;  /* 0x00000004ff047e24 */ /* 0x000fe2000f8e00ff */
[----:B------:R0:W1:Y:S01]  /*1530*/  LDC.64 R14, c[0x4][R0] ;  /* 0x01000000000e7b82 */ /* 0x0000620000000a00 */
[----:B------:R-:W-:Y:S01]  /*1540*/  IMAD.U32 R5, RZ, RZ, UR5 ;  /* 0x00000005ff057e24 */ /* 0x000fe2000f8e00ff */
[----:B------:R-:W-:Y:S01]  /*1550*/  ULDC.64 UR4, c[0x4][0x70] ;  /* 0x01001c0000047ab9 */ /* 0x000fe20000000a00 */
[----:B------:R-:W-:Y:S02]  /*1560*/  IMAD.U32 R10, RZ, RZ, UR6 ;  /* 0x00000006ff0a7e24 */ /* 0x000fe4000f8e00ff */
[----:B------:R-:W-:Y:S02]  /*1570*/  IMAD.U32 R6, RZ, RZ, UR4 ;  /* 0x00000004ff067e24 */ /* 0x000fe4000f8e00ff */
[----:B------:R-:W-:-:S02]  /*1580*/  IMAD.U32 R7, RZ, RZ, UR5 ;  /* 0x00000005ff077e24 */ /* 0x000fc4000f8e00ff */
[----:B------:R-:W-:Y:S02]  /*1590*/  IMAD.U32 R11, RZ, RZ, UR7 ;  /* 0x00000007ff0b7e24 */ /* 0x000fe4000f8e00ff */
[----:B------:R-:W-:Y:S02]  /*15a0*/  IMAD.MOV.U32 R8, RZ, RZ, 0x1e1 ;  /* 0x000001e1ff087424 */ /* 0x000fe400078e00ff */
[----:B------:R-:W-:Y:S02]  /*15b0*/  IMAD.MOV.U32 R12, RZ, RZ, 0x1 ;  /* 0x00000001ff0c7424 */ /* 0x000fe400078e00ff */
[----:B0-----:R-:W-:-:S07]  /*15c0*/  IMAD.MOV.U32 R13, RZ, RZ, RZ ;  /* 0x000000ffff0d7224 */ /* 0x001fce00078e00ff */
[----:B------:R-:W-:-:S07]  /*15d0*/  LEPC R20, `(.L_x_17) ;  /* 0x000000001014794e */ /* 0x000fce0000000000 */
[----:B-1---5:R-:W-:Y:S05]  /*15e0*/  CALL.ABS.NOINC R14 ;  /* 0x000000000e007343 */ /* 0x022fea0003c00000 */
.L_x_17:
[----:B------:R-:W-:-:S13]  /*15f0*/  ISETP.NE.AND P0, PT, R103, 0x3, PT ;  /* 0x000000036700780c */ /* 0x000fda0003f05270 */
[----:B------:R-:W-:Y:S05]  /*1600*/  @!P0 BRA `(.L_x_18) ;  /* 0x0000000000048947 */ /* 0x000fea0003800000 */
[----:B------:R-:W-:Y:S01]  /*1610*/  BPT.TRAP 0x1 ;  /* 0x000000040000795c */ /* 0x000fe20000300000 */
.L_x_18:
[----:B------:R-:W0:Y:S01]  /*1620*/  S2UR UR5, SR_CgaCtaId ;  /* 0x00000000000579c3 */ /* 0x000e220000008800 */
[----:B------:R-:W-:Y:S01]  /*1630*/  UMOV UR4, 0x400 ;  /* 0x0000040000047882 */ /* 0x000fe20000000000 */
[----:B------:R-:W-:Y:S02]  /*1640*/  IMAD.U32 R0, RZ, RZ, UR40 ;  /* 0x00000028ff007e24 */ /* 0x000fe4000f8e00ff */
[----:B------:R-:W-:-:S03]  /*1650*/  IMAD.U32 R3, RZ, RZ, UR42 ;  /* 0x0000002aff037e24 */ /* 0x000fc6000f8e00ff */
[----:B------:R-:W-:Y:S01]  /*1660*/  SHF.L.U32 R0, R0, 0x1f, RZ ;  /* 0x0000001f00007819 */ /* 0x000fe200000006ff */
[----:B0-----:R-:W-:-:S06]  /*1670*/  ULEA UR4, UR5, UR4, 0x18 ;  /* 0x0000000405047291 */ /* 0x001fcc000f8ec03f */
[----:B------:R-:W-:-:S04]  /*1680*/  IMAD.U32 R6, RZ, RZ, UR4 ;  /* 0x00000004ff067e24 */ /* 0x000fc8000f8e00ff */
[----:B------:R-:W-:-:S04]  /*1690*/  IMAD R3, R3, 0x8, R6 ;  /* 0x0000000803037824 */ /* 0x000fc800078e0206 */
[----:B------:R0:W1:Y:S01]  /*16a0*/  SYNCS.PHASECHK.TRANS64.TRYWAIT P1, [R3+URZ], R0 ;  /* 0x00000000030075a7 */ /* 0x000062000802017f */
[----:B------:R-:W-:Y:S05]  /*16b0*/  @!P0 BRA `(.L_x_19) ;  /* 0x0000000000048947 */ /* 0x000fea0003800000 */
[----:B------:R-:W-:Y:S01]  /*16c0*/  BPT.TRAP 0x1 ;  /* 0x000000040000795c */ /* 0x000fe20000300000 */
.L_x_19:
[----:B------:R-:W-:-:S05]  /*16d0*/  IMAD.U32 R4, RZ, RZ, UR44 ;  /* 0x0000002cff047e24 */ /* 0x000fca000f8e00ff */
[----:B------:R-:W-:Y:S01]  /*16e0*/  ISETP.GE.AND P2, PT, R4, 0x1, PT ;  /* 0x000000010400780c */ /* 0x000fe20003f46270 */
[----:B-1----:R-:W-:-:S12]  /*16f0*/  @P1 BRA `(.L_x_20) ;  /* 0x0000000000081947 */ /* 0x002fd80003800000 */
[----:B------:R-:W1:Y:S02]  /*1700*/  SYNCS.PHASECHK.TRANS64.TRYWAIT P1, [R3+URZ], R0 ;  /* 0x00000000030075a7 */ /* 0x000e64000802017f */
[----:B-1----:R-:W-:Y:S05]  /*1710*/  @!P1 BRA `(.L_x_21) ;  /* 0x0000005c00409947 */ /* 0x002fea0003800000 */
.L_x_20:
[----:B------:R-:W-:Y:S05]  /*1720*/  WARPSYNC.ALL ;  /* 0x0000000000007948 */ /* 0x000fea0003800000 */
[----:B------:R-:W-:Y:S01]  /*1730*/  R2UR UR4, R6 ;  /* 0x00000000060472ca */ /* 0x000fe200000e0000 */
[----:B------:R-:W-:Y:S01]  /*1740*/  ULEA UR5, UR42, UR45, 0xb ;  /* 0x0000002d2a057291 */ /* 0x000fe2000f8e583f */
[----:B------:R-:W-:Y:S01]  /*1750*/  WARPGROUP.ARRIVE ;  /* 0x00000000000079c5 */ /* 0x000fe20000000000 */
[----:B------:R-:W-:Y:S01]  /*1760*/  UMOV UR9, 0x40000040 ;  /* 0x4000004000097882 */ /* 0x000fe20000000000 */
[----:B------:R-:W-:-:S04]  /*1770*/  UMOV UR11, 0x40000040 ;  /* 0x40000040000b7882 */ /* 0x000fc80000000000 */
[----:B------:R-:W-:-:S05]  /*1780*/  UMOV UR8, UR5 ;  /* 0x0000000500087c82 */ /* 0x000fca0008000000 */
[----:B------:R-:W-:-:S04]  /*1790*/  UIADD3 UR4, UR4, 0x18100, URZ ;  /* 0x0001810004047890 */ /* 0x000fc8000fffe03f */
[----:B------:R-:W-:-:S04]  /*17a0*/  USHF.R.U32.HI UR4, URZ, 0x4, UR4 ;  /* 0x000000043f047899 */ /* 0x000fc80008011604 */
[----:B------:R-:W-:-:S04]  /*17b0*/  ULOP3.LUT UR4, UR4, 0x3fff, URZ, 0xc0, !UPT ;  /* 0x00003fff04047892 */ /* 0x000fc8000f8ec03f */
[----:B------:R-:W-:-:S04]  /*17c0*/  ULOP3.LUT UR4, UR4, 0x10000, URZ, 0xfc, !UPT ;  /* 0x0001000004047892 */ /* 0x000fc8000f8efc3f */
[----:B------:R-:W-:-:S07]  /*17d0*/  ULEA UR6, UR42, UR4, 0xb ;  /* 0x000000042a067291 */ /* 0x000fce000f8e583f */
[----:B------:R-:W-:Y:S02]  /*17e0*/  UMOV UR10, UR6 ;  /* 0x00000006000a7c82 */ /* 0x000fe40008000000 */
[----:B------:R-:W-:Y:S01]  /*17f0*/  HGMMA.64x128x8.F32.TF32 R24, gdesc[UR8], RZ, !UPT, gsb0 ;  /* 0x05e00000081879f0 */ /* 0x000fe2000c0028ff */
[----:B------:R-:W-:Y:S02]  /*1800*/  UIADD3 UR8, UR5, 0x2, URZ ;  /* 0x0000000205087890 */ /* 0x000fe4000fffe03f */
[----:B------:R-:W-:Y:S01]  /*1810*/  UIADD3 UR10, UR6, 0x2, URZ ;  /* 0x00000002060a7890 */ /* 0x000fe2000fffe03f */
[----:B------:R-:W-:Y:S01]  /*1820*/  UMOV UR9, 0x40000040 ;  /* 0x4000004000097882 */ /* 0x000fe20000000000 */
[----:B------:R-:W-:Y:S01]  /*1830*/  UMOV UR11, 0x40000040 ;  /* 0x40000040000b7882 */ /* 0x000fe20000000000 */
[----:B------:R-:W-:Y:S02]  /*1840*/  WARPGROUP.DEPBAR.LE gsb0, 0x0 ;  /* 0x00008000000079c5 */ /* 0x000fe40000010000 */
[----:B------:R-:W-:-:S06]  /*1850*/  WARPGROUP.ARRIVE ;  /* 0x00000000000079c5 */ /* 0x000fcc0000000000 */
[----:B------:R-:W-:Y:S01]  /*1860*/  HGMMA.64x128x8.F32.TF32 R24, gdesc[UR8], R24, gsb0 ;  /* 0x05e00000081879f0 */ /* 0x000fe20008002818 */
        /* <DEDUP_REMOVED lines=41> */
[----:B------:R-:W-:Y:S03]  /*1b00*/  HGMMA.64x128x8.F32.TF32 R24, gdesc[UR8], R24, gsb0 ;  /* 0x05e00000081879f0 */ /* 0x000fe60008002818 */
[----:B------:R-:W-:Y:S02]  /*1b10*/  WARPGROUP.DEPBAR.LE gsb0, 0x0 ;  /* 0x00008000000079c5 */ /* 0x000fe40000010000 */
[----:B------:R-:W-:Y:S05]  /*1b20*/  @!P2 BRA `(.L_x_22) ;  /* 0x000000040098a947 */ /* 0x000fea0003800000 */
[----:B------:R-:W-:Y:S01]  /*1b30*/  UIADD3 UR5, UR42, 0x1, URZ ;  /* 0x000000012a057890 */ /* 0x000fe2000fffe03f */
[----:B01----:R-:W-:Y:S02]  /*1b40*/  IMAD.U32 R0, RZ, RZ, UR44 ;  /* 0x0000002cff007e24 */ /* 0x003fe4000f8e00ff */
[----:B------:R-:W-:Y:S01]  /*1b50*/  IMAD.U32 R3, RZ, RZ, UR42 ;  /* 0x0000002aff037e24 */ /* 0x000fe2000f8e00ff */
[----:B------:R-:W-:-:S04]  /*1b60*/  UISETP.NE.AND UP0, UPT, UR5, 0x3, UPT ;  /* 0x000000030500788c */ /* 0x000fc8000bf05270 */
[----:B------:R-:W-:Y:S02]  /*1b70*/  USEL UR6, URZ, 0x1, UP0 ;  /* 0x000000013f067887 */ /* 0x000fe40008000000 */
[----:B------:R-:W-:Y:S02]  /*1b80*/  USEL UR5, UR5, URZ, UP0 ;  /* 0x0000003f05057287 */ /* 0x000fe40008000000 */
[----:B------:R-:W-:-:S06]  /*1b90*/  ULOP3.LUT UR6, UR40, UR6, URZ, 0x3c, !UPT ;  /* 0x0000000628067292 */ /* 0x000fcc000f8e3c3f */
[----:B------:R-:W-:-:S07]  /*1ba0*/  IMAD.U32 R7, RZ, RZ, UR6 ;  /* 0x00000006ff077e24 */ /* 0x000fce000f8e00ff */
.L_x_29:
[----:B------:R-:W-:Y:S05]  /*1bb0*/  @!P0 BRA `(.L_x_23) ;  /* 0x0000000000048947 */ /* 0x000fea0003800000 */
[----:B------:R-:W-:Y:S01]  /*1bc0*/  BPT.TRAP 0x1 ;  /* 0x000000040000795c */ /* 0x000fe20000300000 */
.L_x_23:
[----:B------:R-:W0:Y:S01]  /*1bd0*/  S2UR UR7, SR_CgaCtaId ;  /* 0x00000000000779c3 */ /* 0x000e220000008800 */
[----:B------:R-:W-:Y:S01]  /*1be0*/  UMOV UR6, 0x400 ;  /* 0x0000040000067882 */ /* 0x000fe20000000000 */
[----:B------:R-:W-:Y:S01]  /*1bf0*/  IMAD.U32 R5, RZ, RZ, UR5 ;  /* 0x00000005ff057e24 */ /* 0x000fe2000f8e00ff */
[----:B------:R-:W-:Y:S01]  /*1c00*/  SHF.L.U32 R4, R7, 0x1f, RZ ;  /* 0x0000001f07047819 */ /* 0x000fe200000006ff */
[----:B0-----:R-:W-:-:S06]  /*1c10*/  ULEA UR6, UR7, UR6, 0x18 ;  /* 0x0000000607067291 */ /* 0x001fcc000f8ec03f */
[----:B------:R-:W-:-:S04]  /*1c20*/  IMAD.U32 R6, RZ, RZ, UR6 ;  /* 0x00000006ff067e24 */ /* 0x000fc8000f8e00ff */
[----:B------:R-:W-:-:S04]  /*1c30*/  IMAD R5, R5, 0x8, R6 ;  /* 0x0000000805057824 */ /* 0x000fc800078e0206 */
[----:B------:R0:W1:Y:S01]  /*1c40*/  SYNCS.PHASECHK.TRANS64.TRYWAIT P1, [R5+URZ], R4 ;  /* 0x00000004050075a7 */ /* 0x000062000802017f */
[----:B------:R-:W-:Y:S05]  /*1c50*/  @!P0 BRA `(.L_x_24) ;  /* 0x0000000000048947 */ /* 0x000fea0003800000 */
[----:B------:R-:W-:Y:S01]  /*1c60*/  BPT.TRAP 0x1 ;  /* 0x000000040000795c */ /* 0x000fe20000300000 */
.L_x_24:
[----:B-1----:R-:W-:Y:S05]  /*1c70*/  @P1 BRA `(.L_x_25) ;  /* 0x0000000000081947 */ /* 0x002fea0003800000 */
[----:B------:R-:W1:Y:S02]  /*1c80*/  SYNCS.PHASECHK.TRANS64.TRYWAIT P1, [R5+URZ], R4 ;  /* 0x00000004050075a7 */ /* 0x000e64000802017f */
[----:B-1----:R-:W-:Y:S05]  /*1c90*/  @!P1 BRA `(.L_x_26) ;  /* 0x0000005400f49947 */ /* 0x002fea0003800000 */
.L_x_25:
[----:B------:R-:W-:Y:S01]  /*1ca0*/  ULEA UR6, UR5, UR45, 0xb ;  /* 0x0000002d05067291 */ /* 0x000fe2000f8e583f */
[----:B------:R-:W-:Y:S01]  /*1cb0*/  WARPGROUP.ARRIVE ;  /* 0x00000000000079c5 */ /* 0x000fe20000000000 */
[----:B------:R-:W-:Y:S01]  /*1cc0*/  ULEA UR7, UR5, UR4, 0xb ;  /* 0x0000000405077291 */ /* 0x000fe2000f8e583f */
[----:B------:R-:W-:Y:S01]  /*1cd0*/  UMOV UR9, 0x40000040 ;  /* 0x4000004000097882 */ /* 0x000fe20000000000 */
[----:B------:R-:W-:-:S03]  /*1ce0*/  UMOV UR11, 0x40000040 ;  /* 0x40000040000b7882 */ /* 0x000fc60000000000 */
[----:B------:R-:W-:Y:S02]  /*1cf0*/  UMOV UR8, UR6 ;  /* 0x0000000600087c82 */ /* 0x000fe40008000000 */
[----:B------:R-:W-:Y:S02]  /*1d00*/  UMOV UR10, UR7 ;  /* 0x00000007000a7c82 */ /* 0x000fe40008000000 */
[----:B------:R-:W-:Y:S01]  /*1d10*/  HGMMA.64x128x8.F32.TF32 R24, gdesc[UR8], R24, gsb0 ;  /* 0x05e00000081879f0 */ /* 0x000fe20008002818 */
[----:B------:R-:W-:Y:S02]  /*1d20*/  UIADD3 UR8, UR6, 0x2, URZ ;  /* 0x0000000206087890 */ /* 0x000fe4000fffe03f */
[----:B------:R-:W-:Y:S01]  /*1d30*/  UIADD3 UR10, UR7, 0x2, URZ ;  /* 0x00000002070a7890 */ /* 0x000fe2000fffe03f */
[----:B------:R-:W-:Y:S01]  /*1d40*/  UMOV UR9, 0x40000040 ;  /* 0x4000004000097882 */ /* 0x000fe20000000000 */
[----:B------:R-:W-:Y:S01]  /*1d50*/  UMOV UR11, 0x40000040 ;  /* 0x40000040000b7882 */ /* 0x000fe20000000000 */
[----:B------:R-:W-:-:S02]  /*1d60*/  WARPGROUP.DEPBAR.LE gsb0, 0x0 ;  /* 0x00008000000079c5 */ /* 0x000fc40000010000 */
        /* <DEDUP_REMOVED lines=46> */
[----:B------:R-:W-:Y:S01]  /*2050*/  BPT.TRAP 0x1 ;  /* 0x000000040000795c */ /* 0x000fe20000300000 */
.L_x_27:
[----:B------:R-:W-:-:S13]  /*2060*/  ISETP.NE.AND P1, PT, R102, RZ, PT ;  /* 0x000000ff6600720c */ /* 0x000fda0003f25270 */
[----:B01----:R-:W-:-:S05]  /*2070*/  @P1 LEA R4, R3, R6, 0x3 ;  /* 0x0000000603041211 */ /* 0x003fca00078e18ff */
[----:B------:R-:W-:-:S05]  /*2080*/  @P1 VIADD R4, R4, 0x18 ;  /* 0x0000001804041836 */ /* 0x000fca0000000000 */
[----:B------:R-:W-:-:S04]  /*2090*/  @P1 PRMT R4, R19, 0x654, R4 ;  /* 0x0000065413041816 */ /* 0x000fc80000000004 */
[----:B------:R0:W-:Y:S01]  /*20a0*/  @P1 SYNCS.ARRIVE.TRANS64.RED.A1T0 RZ, [R4+URZ], RZ ;  /* 0x000000ff04ff19a7 */ /* 0x0001e2000810043f */
[----:B------:R-:W-:-:S13]  /*20b0*/  ISETP.GT.U32.AND P1, PT, R18, 0x1, PT ;  /* 0x000000011200780c */ /* 0x000fda0003f24070 */
[----:B0-----:R-:W-:Y:S05]  /*20c0*/  @P1 BRA `(.L_x_28) ;  /* 0x0000000000041947 */ /* 0x001fea0003800000 */
[----:B------:R-:W-:Y:S01]  /*20d0*/  BPT.TRAP 0x1 ;  /* 0x000000040000795c */ /* 0x000fe20000300000 */
.L_x_28:
[----:B------:R-:W-:Y:S01]  /*20e0*/  UIADD3 UR5, UR5, 0x1, URZ ;  /* 0x0000000105057890 */ /* 0x000fe2000fffe03f */
[C---:B------:R-:W-:Y:S01]  /*20f0*/  ISETP.GT.AND P2, PT, R0.reuse, 0x1, PT ;  /* 0x000000010000780c */ /* 0x040fe20003f44270 */
[----:B------:R-:W-:Y:S02]  /*2100*/  VIADD R3, R3, 0x1 ;  /* 0x0000000103037836 */ /* 0x000fe40000000000 */
[----:B------:R-:W-:Y:S01]  /*2110*/  UISETP.NE.AND UP0, UPT, UR5, 0x3, UPT ;  /* 0x000000030500788c */ /* 0x000fe2000bf05270 */
[----:B------:R-:W-:Y:S02]  /*2120*/  VIADD R0, R0, 0xffffffff ;  /* 0xffffffff00007836 */ /* 0x000fe40000000000 */
[C---:B------:R-:W-:Y:S01]  /*2130*/  ISETP.NE.AND P1, PT, R3.reuse, 0x3, PT ;  /* 0x000000030300780c */ /* 0x040fe20003f25270 */
[----:B------:R-:W-:Y:S02]  /*2140*/  USEL UR6, URZ, 0x1, UP0 ;  /* 0x000000013f067887 */ /* 0x000fe40008000000 */
[----:B------:R-:W-:Y:S01]  /*2150*/  USEL UR5, UR5, URZ, UP0 ;  /* 0x0000003f05057287 */ /* 0x000fe20008000000 */
[----:B------:R-:W-:-:S03]  /*2160*/  SEL R3, R3, RZ, P1 ;  /* 0x000000ff03037207 */ /* 0x000fc60000800000 */
[----:B------:R-:W-:Y:S01]  /*2170*/  LOP3.LUT R7, R7, UR6, RZ, 0x3c, !PT ;  /* 0x0000000607077c12 */ /* 0x000fe2000f8e3cff */
[----:B------:R-:W-:Y:S07]  /*2180*/  @P2 BRA `(.L_x_29) ;  /* 0xfffffff800882947 */ /* 0x000fee000383ffff */
.L_x_22:
[----:B01----:R-:W0:Y:S02]  /*2190*/  LDC R0, c[0x0][0x28c] ;  /* 0x0000a300ff007b82 */ /* 0x003e240000000800 */
[----:B0-----:R-:W-:-:S13]  /*21a0*/  ISETP.GE.AND P1, PT, R0, 0x1, PT ;  /* 0x000000010000780c */ /* 0x001fda0003f26270 */
[----:B------:R-:W-:Y:S05]  /*21b0*/  @!P1 BRA `(.L_x_30) ;  /* 0x0000000000449947 */ /* 0x000fea0003800000 */
[----:B------:R-:W-:Y:S05]  /*21c0*/  @!P0 BRA `(.L_x_31) ;  /* 0x0000000000048947 */ /* 0x000fea0003800000 */
[----:B------:R-:W-:Y:S01]  /*21d0*/  BPT.TRAP 0x1 ;  /* 0x000000040000795c */ /* 0x000fe20000300000 */
.L_x_31:
[----:B------:R-:W-:-:S13]  /*21e0*/  ISETP.NE.AND P0, PT, R102, RZ, PT ;  /* 0x000000ff6600720c */ /* 0x000fda0003f05270 */
[----:B------:R-:W-:-:S05]  /*21f0*/  VOTEU.ANY UP0, P0 ;  /* 0x00000000003f7886 */ /* 0x000fca0000000100 */
[----:B------:R-:W-:-:S06]  /*2200*/  @UP0 UIADD3 UR4, UR44, UR42, URZ ;  /* 0x0000002a2c040290 */ /* 0x000fcc000fffe03f */
[----:B------:R-:W-:Y:S02]  /*2210*/  IMAD.U32 R4, RZ, RZ, UR4 ;  /* 0x00000004ff047e24 */ /* 0x000fe4000f8e00ff */
[----:B------:R-:W-:Y:S02]  /*2220*/  IMAD.U32 R3, RZ, RZ, UR4 ;  /* 0x00000004ff037e24 */ /* 0x000fe4000f8e00ff */
[----:B------:R-:W-:-:S05]  /*2230*/  @P0 IMAD.WIDE.U32 R4, R4, -0x55555555, RZ ;  /* 0xaaaaaaab04040825 */ /* 0x000fca00078e00ff */
[----:B------:R-:W-:-:S05]  /*2240*/  @P0 SHF.R.U32.HI R0, RZ, 0x1, R5 ;  /* 0x00000001ff000819 */ /* 0x000fca0000011605 */
[----:B------:R-:W-:-:S04]  /*2250*/  @P0 IMAD R0, R0, -0x3, R3 ;  /* 0xfffffffd00000824 */ /* 0x000fc800078e0203 */
[----:B------:R-:W-:-:S04]  /*2260*/  @P0 IMAD R0, R0, 0x8, R6 ;  /* 0x0000000800000824 */ /* 0x000fc800078e0206 */
[----:B------:R-:W-:-:S05]  /*2270*/  @P0 VIADD R0, R0, 0x18 ;  /* 0x0000001800000836 */ /* 0x000fca0000000000 */
[----:B------:R-:W-:-:S04]  /*2280*/  @P0 PRMT R0, R19, 0x654, R0 ;  /* 0x0000065413000816 */ /* 0x000fc80000000000 */
[----:B------:R0:W-:Y:S01]  /*2290*/  @P0 SYNCS.ARRIVE.TRANS64.RED.A1T0 RZ, [R0+URZ], RZ ;  /* 0x000000ff00ff09a7 */ /* 0x0001e2000810043f */
[----:B------:R-:W-:-:S13]  /*22a0*/  ISETP.GT.U32.AND P0, PT, R18, 0x1, PT ;  /* 0x000000011200780c */ /* 0x000fda0003f04070 */
[----:B0-----:R-:W-:Y:S05]  /*22b0*/  @P0 BRA `(.L_x_30) ;  /* 0x0000000000040947 */ /* 0x001fea0003800000 */
[----:B------:R-:W-:Y:S01]  /*22c0*/  BPT.TRAP 0x1 ;  /* 0x000000040000795c */ /* 0x000fe20000300000 */
.L_x_30:
[----:B------:R-:W-:Y:S01]  /*22d0*/  IMAD.SHL.U32 R3, R100, 0x80, RZ ;  /* 0x0000008064037824 */ /* 0x000fe200078e00ff */
[----:B------:R-:W-:Y:S01]  /*22e0*/  UIADD3 UR42, UR43, UR42, URZ ;  /* 0x0000002a2b2a7290 */ /* 0x000fe2000fffe03f */
[----:B------:R-:W-:Y:S01]  /*22f0*/  SHF.R.S32.HI R13, RZ, 0x1f, R99 ;  /* 0x0000001fff0d7819 */ /* 0x000fe20000011463 */
[----:B------:R-:W-:Y:S01]  /*2300*/  UISETP.GE.U32.AND UP1, UPT, UR43, 0x3, UPT ;  /* 0x000000032b00788c */ /* 0x000fe2000bf26070 */
[----:B------:R-:W-:Y:S01]  /*2310*/  IMAD.SHL.U32 R7, R101, 0x80, RZ ;  /* 0x0000008065077824 */ /* 0x000fe200078e00ff */
[----:B------:R-:W-:Y:S01]  /*2320*/  ULDC UR7, c[0x0][0x288] ;  /* 0x0000a20000077ab9 */ /* 0x000fe20000000800 */
[C---:B------:R-:W-:Y:S01]  /*2330*/  LOP3.LUT R8, R3.reuse, 0x6, R94, 0xf8, !PT ;  /* 0x0000000603087812 */ /* 0x040fe200078ef85e */
[----:B------:R-:W-:Y:S01]  /*2340*/  UISETP.GT.U32.AND UP0, UPT, UR42, 0x2, UPT ;  /* 0x000000022a00788c */ /* 0x000fe2000bf04070 */
[----:B------:R-:W-:Y:S01]  /*2350*/  ISETP.GE.AND P0, PT, R3, UR7, PT ;  /* 0x0000000703007c0c */ /* 0x000fe2000bf06270 */
[----:B------:R-:W-:Y:S01]  /*2360*/  ULDC.64 UR4, c[0x0][0x5d0] ;  /* 0x0001740000047ab9 */ /* 0x000fe20000000a00 */
[--C-:B------:R-:W-:Y:S01]  /*2370*/  SHF.R.S32.HI R9, RZ, 0x1f, R8.reuse ;  /* 0x0000001fff097819 */ /* 0x100fe20000011408 */
[----:B------:R-:W-:Y:S01]  /*2380*/  ULDC UR10, c[0x0][0x284] ;  /* 0x0000a100000a7ab9 */ /* 0x000fe20000000800 */
[----:B------:R-:W-:Y:S01]  /*2390*/  IMAD R0, R13, UR4, RZ ;  /* 0x000000040d007c24 */ /* 0x000fe2000f8e02ff */
[----:B------:R-:W-:Y:S01]  /*23a0*/  UISETP.LT.U32.AND UP0, UPT, UR43, 0x3, UP0 ;  /* 0x000000032b00788c */ /* 0x000fe20008701070 */
[----:B------:R-:W-:Y:S01]  /*23b0*/  ISETP.GE.OR P0, PT, R7, UR10, P0 ;  /* 0x0000000a07007c0c */ /* 0x000fe20008706670 */
[----:B------:R-:W-:Y:S01]  /*23c0*/  IMAD.WIDE.U32 R4, R99, UR4, R8 ;  /* 0x0000000463047c25 */ /* 0x000fe2000f8e0008 */
[----:B------:R-:W-:Y:S01]  /*23d0*/  ULDC.64 UR8, c[0x0][0x5c8] ;  /* 0x0001720000087ab9 */ /* 0x000fe20000000a00 */
[----:B------:R-:W-:-:S02]  /*23e0*/  USEL UR6, URZ, 0x1, !UP0 ;  /* 0x000000013f067887 */ /* 0x000fc4000c000000 */
[----:B------:R-:W-:Y:S01]  /*23f0*/  IMAD R11, R99, UR5, R0 ;  /* 0x00000005630b7c24 */ /* 0x000fe2000f8e0200 */
[----:B------:R-:W-:Y:S01]  /*2400*/  @UP1 UIMAD.WIDE.U32 UR4, UR42, -0x55555555, URZ ;  /* 0xaaaaaaab2a0418a5 */ /* 0x000fe2000f8e003f */
[----:B------:R-:W-:Y:S01]  /*2410*/  IMAD.WIDE R100, R101, 0x80, R22 ;  /* 0x0000008065647825 */ /* 0x000fe200078e0216 */
[----:B------:R-:W-:Y:S02]  /*2420*/  ULOP3.LUT UR40, UR40, UR6, URZ, 0x3c, !UPT ;  /* 0x0000000628287292 */ /* 0x000fe4000f8e3c3f */
[----:B------:R-:W-:Y:S01]  /*2430*/  @UP1 USHF.R.U32.HI UR4, URZ, 0x1, UR5 ;  /* 0x000000013f041899 */ /* 0x000fe20008011605 */
[----:B------:R-:W-:Y:S02]  /*2440*/  IMAD.IADD R5, R5, 0x1, R11 ;  /* 0x0000000105057824 */ /* 0x000fe400078e020b */
[----:B------:R-:W-:Y:S01]  /*2450*/  IMAD R11, R101, UR8, RZ ;  /* 0x00000008650b7c24 */ /* 0x000fe2000f8e02ff */
[----:B------:R-:W-:Y:S01]  /*2460*/  @UP1 ULOP3.LUT UR40, UR40, 0x1, UR4, 0x78, !UPT ;  /* 0x0000000128281892 */ /* 0x000fe2000f8e7804 */
[----:B------:R-:W-:-:S04]  /*2470*/  IMAD.WIDE.U32 R104, R100, UR8, R4 ;  /* 0x0000000864687c25 */ /* 0x000fc8000f8e0004 */
[----:B------:R-:W-:Y:S02]  /*2480*/  IMAD R11, R100, UR9, R11 ;  /* 0x00000009640b7c24 */ /* 0x000fe4000f8e020b */
[----:B------:R-:W-:Y:S01]  /*2490*/  IMAD.MOV.U32 R0, RZ, RZ, -0x1 ;  /* 0xffffffffff007424 */ /* 0x000fe200078e00ff */
[----:B------:R-:W-:Y:S06]  /*24a0*/  @P0 BRA `(.L_x_32) ;  /* 0x0000003000f80947 */ /* 0x000fec0003800000 */
[----:B-----5:R-:W-:Y:S01]  /*24b0*/  FSETP.NEU.AND P1, PT, R89, RZ, PT ;  /* 0x000000ff5900720b */ /* 0x020fe20003f2d000 */
[----:B------:R-:W-:Y:S01]  /*24c0*/  IMAD.IADD R4, R93, 0x1, -R3 ;  /* 0x000000015d047824 */ /* 0x000fe200078e0a03 */
[----:B------:R-:W-:Y:S01]  /*24d0*/  BSSY B0, `(.L_x_32) ;  /* 0x000033b000007945 */ /* 0x000fe20003800000 */
[----:B------:R-:W-:Y:S02]  /*24e0*/  IMAD.IADD R3, R98, 0x1, -R7 ;  /* 0x0000000162037824 */ /* 0x000fe400078e0a07 */
[----:B------:R-:W-:Y:S01]  /*24f0*/  IMAD.IADD R115, R105, 0x1, R11 ;  /* 0x0000000169737824 */ /* 0x000fe200078e020b */
[----:B------:R-:W-:-:S04]  /*2500*/  ISETP.GT.AND P0, PT, R4, RZ, PT ;  /* 0x000000ff0400720c */ /* 0x000fc80003f04270 */
[----:B------:R-:W-:-:S03]  /*2510*/  ISETP.GT.AND P3, PT, R3, RZ, P0 ;  /* 0x000000ff0300720c */ /* 0x000fc60000764270 */
[----:B------:R-:W-:Y:S10]  /*2520*/  @!P1 BRA `(.L_x_33) ;  /* 0x00000024001c9947 */ /* 0x000ff40003800000 */
[----:B------:R-:W0:Y:S01]  /*2530*/  LDC.64 R108, c[0x0][0x5b8] ;  /* 0x00016e00ff6c7b82 */ /* 0x000e220000000a00 */
[----:B------:R-:W-:-:S07]  /*2540*/  ULDC.64 UR4, c[0x0][0x5c0] ;  /* 0x0001700000047ab9 */ /* 0x000fce0000000a00 */
[----:B------:R-:W1:Y:S08]  /*2550*/  LDC.64 R110, c[0x0][0x5b0] ;  /* 0x00016c00ff6e7b82 */ /* 0x000e700000000a00 */
[----:B------:R-:W2:Y:S01]  /*2560*/  LDC.64 R112, c[0x0][0x5a8] ;  /* 0x00016a00ff707b82 */ /* 0x000ea20000000a00 */
[-C--:B0-----:R-:W-:Y:S02]  /*2570*/  IMAD R6, R13, R108.reuse, RZ ;  /* 0x0000006c0d067224 */ /* 0x081fe400078e02ff */
[----:B------:R-:W-:-:S04]  /*2580*/  IMAD.WIDE.U32 R12, R99, R108, R8 ;  /* 0x0000006c630c7225 */ /* 0x000fc800078e0008 */
[----:B------:R-:W-:Y:S02]  /*2590*/  IMAD R105, R99, R109, R6 ;  /* 0x0000006d63697224 */ /* 0x000fe400078e0206 */
[-C--:B-1----:R-:W-:Y:S02]  /*25a0*/  IMAD R5, R101, R110.reuse, RZ ;  /* 0x0000006e65057224 */ /* 0x082fe400078e02ff */
[----:B------:R-:W-:Y:S02]  /*25b0*/  IMAD.IADD R13, R13, 0x1, R105 ;  /* 0x000000010d0d7824 */ /* 0x000fe400078e0269 */
[C---:B------:R-:W-:Y:S02]  /*25c0*/  IMAD R107, R100.reuse, R111, R5 ;  /* 0x0000006f646b7224 */ /* 0x040fe400078e0205 */
[----:B------:R-:W-:-:S04]  /*25d0*/  IMAD.WIDE.U32 R6, R100, R110, R12 ;  /* 0x0000006e64067225 */ /* 0x000fc800078e000c */
[----:B------:R-:W-:Y:S01]  /*25e0*/  IMAD.IADD R5, R7, 0x1, R107 ;  /* 0x0000000107057824 */ /* 0x000fe200078e026b */
[----:B--2---:R-:W-:-:S04]  /*25f0*/  LEA R14, P1, R6, R112, 0x2 ;  /* 0x00000070060e7211 */ /* 0x004fc800078210ff */
[----:B------:R-:W-:-:S05]  /*2600*/  LEA.HI.X R15, R6, R113, R5, 0x2, P1 ;  /* 0x00000071060f7211 */ /* 0x000fca00008f1405 */
[----:B------:R-:W2:Y:S01]  /*2610*/  @P3 LDG.E.LTC128B R106, desc[UR36][R14.64] ;  /* 0x000000240e6a3981 */ /* 0x000ea2000c1e1920 */
[----:B------:R-:W-:Y:S01]  /*2620*/  IMAD.WIDE.U32 R6, R100, R110, R8 ;  /* 0x0000006e64067225 */ /* 0x000fe200078e0008 */
[C---:B------:R-:W-:Y:S01]  /*2630*/  SHF.L.U64.HI R11, R110.reuse, 0x3, R111 ;  /* 0x000000036e0b7819 */ /* 0x040fe2000001026f */
[----:B------:R-:W-:Y:S02]  /*2640*/  BSSY B1, `(.L_x_34) ;  /* 0x0000016000017945 */ /* 0x000fe40003800000 */
[----:B------:R-:W-:Y:S02]  /*2650*/  IMAD.IADD R7, R107, 0x1, R7 ;  /* 0x000000016b077824 */ /* 0x000fe400078e0207 */
[----:B------:R-:W-:Y:S02]  /*2660*/  IMAD.SHL.U32 R10, R110, 0x8, RZ ;  /* 0x000000086e0a7824 */ /* 0x000fe400078e00ff */
[----:B------:R-:W-:-:S04]  /*2670*/  IMAD.WIDE.U32 R20, R99, R108, R6 ;  /* 0x0000006c63147225 */ /* 0x000fc800078e0006 */
[----:B------:R-:W-:Y:S01]  /*2680*/  IMAD.WIDE.U32 R100, R100, R110, R10 ;  /* 0x0000006e64647225 */ /* 0x000fe200078e000a */
[----:B------:R-:W-:Y:S02]  /*2690*/  LEA R10, P1, R104, UR4, 0x2 ;  /* 0x00000004680a7c11 */ /* 0x000fe4000f8210ff */
[----:B------:R-:W-:Y:S01]  /*26a0*/  LEA R6, P2, R20, R112, 0x2 ;  /* 0x0000007014067211 */ /* 0x000fe200078410ff */
[----:B------:R-:W-:Y:S01]  /*26b0*/  IMAD.IADD R7, R105, 0x1, R21 ;  /* 0x0000000169077824 */ /* 0x000fe200078e0215 */
[----:B------:R-:W-:Y:S01]  /*26c0*/  LEA.HI.X R11, R104, UR5, R115, 0x2, P1 ;  /* 0x00000005680b7c11 */ /* 0x000fe200088f1473 */
[----:B------:R-:W-:Y:S01]  /*26d0*/  IMAD.IADD R107, R107, 0x1, R101 ;  /* 0x000000016b6b7824 */ /* 0x000fe200078e0265 */
[----:B------:R-:W-:Y:S02]  /*26e0*/  ISETP.GT.AND P1, PT, R3, 0x8, P0 ;  /* 0x000000080300780c */ /* 0x000fe40000724270 */
[----:B------:R-:W-:Y:S02]  /*26f0*/  LEA.HI.X R7, R20, R113, R7, 0x2, P2 ;  /* 0x0000007114077211 */ /* 0x000fe400010f1407 */
[----:B------:R-:W-:Y:S01]  /*2700*/  ISETP.GT.AND P2, PT, R4, 0x1, PT ;  /* 0x000000010400780c */ /* 0x000fe20003f44270 */
[----:B--2---:R-:W-:-:S04]  /*2710*/  FMUL R5, R106, R89 ;  /* 0x000000596a057220 */ /* 0x004fc80000400000 */
[----:B------:R-:W-:Y:S01]  /*2720*/  FFMA R21, R24, R88, R5 ;  /* 0x0000005818157223 */ /* 0x000fe20000000005 */
[----:B------:R-:W-:-:S04]  /*2730*/  IADD3 R5, P4, R12, R100, RZ ;  /* 0x000000640c057210 */ /* 0x000fc80007f9e0ff */
[----:B------:R0:W-:Y:S01]  /*2740*/  @P3 STG.E desc[UR36][R10.64], R21 ;  /* 0x000000150a003986 */ /* 0x0001e2000c101924 */
[----:B------:R-:W-:Y:S01]  /*2750*/  ISETP.GT.AND P3, PT, R3, RZ, P2 ;  /* 0x000000ff0300720c */ /* 0x000fe20001764270 */
[----:B------:R-:W-:Y:S01]  /*2760*/  IMAD.X R20, R107, 0x1, R13, P4 ;  /* 0x000000016b147824 */ /* 0x000fe200020e060d */
[----:B------:R-:W-:-:S11]  /*2770*/  LEA R14, P0, R5, R112, 0x2 ;  /* 0x00000070050e7211 */ /* 0x000fd600078010ff */
[----:B0-----:R-:W-:Y:S05]  /*2780*/  @!P3 BRA `(.L_x_35) ;  /* 0x000000000004b947 */ /* 0x001fea0003800000 */
[----:B------:R0:W5:Y:S02]  /*2790*/  LDG.E.LTC128B R106, desc[UR36][R6.64+0x4] ;  /* 0x00000424066a7981 */ /* 0x000164000c1e1920 */
.L_x_35:
[----:B------:R-:W-:Y:S05]  /*27a0*/  BSYNC B1 ;  /* 0x0000000000017941 */ /* 0x000fea0003800000 */
.L_x_34:
[----:B-----5:R-:W-:Y:S01]  /*27b0*/  FMUL R12, R106, R89 ;  /* 0x000000596a0c7220 */ /* 0x020fe20000400000 */
[----:B------:R-:W-:-:S03]  /*27c0*/  LEA.HI.X R15, R5, R113, R20, 0x2, P0 ;  /* 0x00000071050f7211 */ /* 0x000fc600000f1414 */
[----:B------:R-:W-:-:S05]  /*27d0*/  FFMA R25, R25, R88, R12 ;  /* 0x0000005819197223 */ /* 0x000fca000000000c */
[----:B------:R1:W-:Y:S04]  /*27e0*/  @P3 STG.E desc[UR36][R10.64+0x4], R25 ;  /* 0x000004190a003986 */ /* 0x0003e8000c101924 */
[----:B------:R-:W2:Y:S01]  /*27f0*/  @P1 LDG.E.LTC128B R106, desc[UR36][R14.64] ;  /* 0x000000240e6a1981 */ /* 0x000ea2000c1e1920 */
[C---:B------:R-:W-:Y:S01]  /*2800*/  SHF.L.U64.HI R13, R90.reuse, 0x2, R91 ;  /* 0x000000025a0d7819 */ /* 0x040fe2000001025b */
[----:B------:R-:W-:Y:S01]  /*2810*/  BSSY B1, `(.L_x_36) ;  /* 0x0000010000017945 */ /* 0x000fe20003800000 */
[----:B------:R-:W-:Y:S02]  /*2820*/  LEA R12, P3, R90, R10, 0x2 ;  /* 0x0000000a5a0c7211 */ /* 0x000fe400078610ff */
[----:B------:R-:W-:Y:S02]  /*2830*/  IADD3 R20, P0, R8, R100, RZ ;  /* 0x0000006408147210 */ /* 0x000fe40007f1e0ff */
[----:B------:R-:W-:Y:S01]  /*2840*/  ISETP.GT.AND P2, PT, R3, 0x8, P2 ;  /* 0x000000080300780c */ /* 0x000fe20001744270 */
[----:B------:R-:W-:-:S02]  /*2850*/  IMAD.X R13, R13, 0x1, R11, P3 ;  /* 0x000000010d0d7824 */ /* 0x000fc400018e060b */
[----:B------:R-:W-:Y:S01]  /*2860*/  IMAD.X R21, R9, 0x1, R107, P0 ;  /* 0x0000000109157824 */ /* 0x000fe200000e066b */
[----:B------:R-:W-:Y:S01]  /*2870*/  ISETP.GT.AND P0, PT, R4, 0x8, PT ;  /* 0x000000080400780c */ /* 0x000fe20003f04270 */
[----:B------:R-:W-:-:S04]  /*2880*/  IMAD.WIDE.U32 R20, R99, R108, R20 ;  /* 0x0000006c63147225 */ /* 0x000fc800078e0014 */
[----:B------:R-:W-:Y:S01]  /*2890*/  IMAD.IADD R9, R105, 0x1, R21 ;  /* 0x0000000169097824 */ /* 0x000fe200078e0215 */
[----:B------:R-:W-:-:S04]  /*28a0*/  LEA R8, P4, R20, R112, 0x2 ;  /* 0x0000007014087211 */ /* 0x000fc800078810ff */
[----:B------:R-:W-:Y:S01]  /*28b0*/  LEA.HI.X R9, R20, R113, R9, 0x2, P4 ;  /* 0x0000007114097211 */ /* 0x000fe200020f1409 */
[----:B--2---:R-:W-:-:S04]  /*28c0*/  FMUL R5, R106, R89 ;  /* 0x000000596a057220 */ /* 0x004fc80000400000 */
[----:B------:R-:W-:-:S05]  /*28d0*/  FFMA R5, R26, R88, R5 ;  /* 0x000000581a057223 */ /* 0x000fca0000000005 */
[----:B------:R1:W-:Y:S01]  /*28e0*/  @P1 STG.E desc[UR36][R12.64], R5 ;  /* 0x000000050c001986 */ /* 0x0003e2000c101924 */
[----:B------:R-:W-:Y:S05]  /*28f0*/  @!P2 BRA `(.L_x_37) ;  /* 0x000000000004a947 */ /* 0x000fea0003800000 */
[----:B------:R2:W5:Y:S02]  /*2900*/  LDG.E.LTC128B R106, desc[UR36][R8.64+0x4] ;  /* 0x00000424086a7981 */ /* 0x000564000c1e1920 */
.L_x_37:
[----:B------:R-:W-:Y:S05]  /*2910*/  BSYNC B1 ;  /* 0x0000000000017941 */ /* 0x000fea0003800000 */
.L_x_36:
[----:B-----5:R-:W-:Y:S01]  /*2920*/  FMUL R14, R106, R89 ;  /* 0x000000596a0e7220 */ /* 0x020fe20000400000 */
[----:B------:R-:W-:Y:S01]  /*2930*/  ISETP.GT.AND P3, PT, R3, RZ, P0 ;  /* 0x000000ff0300720c */ /* 0x000fe20000764270 */
[----:B------:R-:W-:Y:S01]  /*2940*/  BSSY B1, `(.L_x_38) ;  /* 0x0000006000017945 */ /* 0x000fe20003800000 */
[----:B------:R-:W-:Y:S01]  /*2950*/  ISETP.GT.AND P1, PT, R4, 0x9, PT ;  /* 0x000000090400780c */ /* 0x000fe20003f24270 */
[----:B------:R-:W-:-:S05]  /*2960*/  FFMA R27, R27, R88, R14 ;  /* 0x000000581b1b7223 */ /* 0x000fca000000000e */
[----:B------:R3:W-:Y:S05]  /*2970*/  @P2 STG.E desc[UR36][R12.64+0x4], R27 ;  /* 0x0000041b0c002986 */ /* 0x0007ea000c101924 */
[----:B------:R-:W-:Y:S05]  /*2980*/  @!P3 BRA `(.L_x_39) ;  /* 0x000000000004b947 */ /* 0x000fea0003800000 */
[----:B------:R4:W5:Y:S02]  /*2990*/  LDG.E.LTC128B R106, desc[UR36][R6.64+0x20] ;  /* 0x00002024066a7981 */ /* 0x000964000c1e1920 */
.L_x_39:
[----:B------:R-:W-:Y:S05]  /*29a0*/  BSYNC B1 ;  /* 0x0000000000017941 */ /* 0x000fea0003800000 */
.L_x_38:
[----:B-1---5:R-:W-:Y:S01]  /*29b0*/  FMUL R5, R106, R89 ;  /* 0x000000596a057220 */ /* 0x022fe20000400000 */
[----:B------:R-:W-:Y:S01]  /*29c0*/  ISETP.GT.AND P2, PT, R3, RZ, P1 ;  /* 0x000000ff0300720c */ /* 0x000fe20000f44270 */
[----:B------:R-:W-:Y:S02]  /*29d0*/  BSSY B1, `(.L_x_40) ;  /* 0x0000005000017945 */ /* 0x000fe40003800000 */
[----:B------:R-:W-:-:S05]  /*29e0*/  FFMA R5, R28, R88, R5 ;  /* 0x000000581c057223 */ /* 0x000fca0000000005 */
[----:B------:R1:W-:Y:S05]  /*29f0*/  @P3 STG.E desc[UR36][R10.64+0x20], R5 ;  /* 0x000020050a003986 */ /* 0x0003ea000c101924 */
[----:B------:R-:W-:Y:S05]  /*2a00*/  @!P2 BRA `(.L_x_41) ;  /* 0x000000000004a947 */ /* 0x000fea0003800000 */
[----:B------:R0:W5:Y:S02]  /*2a10*/  LDG.E.LTC128B R106, desc[UR36][R6.64+0x24] ;  /* 0x00002424066a7981 */ /* 0x000164000c1e1920 */
.L_x_41:
[----:B------:R-:W-:Y:S05]  /*2a20*/  BSYNC B1 ;  /* 0x0000000000017941 */ /* 0x000fea0003800000 */
.L_x_40:
[----:B-----5:R-:W-:Y:S01]  /*2a30*/  FMUL R14, R106, R89 ;  /* 0x000000596a0e7220 */ /* 0x020fe20000400000 */
[----:B------:R-:W-:Y:S01]  /*2a40*/  ISETP.GT.AND P0, PT, R3, 0x8, P0 ;  /* 0x000000080300780c */ /* 0x000fe20000704270 */
[----:B------:R-:W-:Y:S02]  /*2a50*/  BSSY B1, `(.L_x_42) ;  /* 0x0000005000017945 */ /* 0x000fe40003800000 */
[----:B------:R-:W-:-:S05]  /*2a60*/  FFMA R29, R29, R88, R14 ;  /* 0x000000581d1d7223 */ /* 0x000fca000000000e */
[----:B------:R0:W-:Y:S05]  /*2a70*/  @P2 STG.E desc[UR36][R10.64+0x24], R29 ;  /* 0x0000241d0a002986 */ /* 0x0001ea000c101924 */
[----:B------:R-:W-:Y:S05]  /*2a80*/  @!P0 BRA `(.L_x_43) ;  /* 0x0000000000048947 */ /* 0x000fea0003800000 */
[----:B------:R0:W5:Y:S02]  /*2a90*/  LDG.E.LTC128B R106, desc[UR36][R8.64+0x20] ;  /* 0x00002024086a7981 */ /* 0x000164000c1e1920 */
.L_x_43:
[----:B------:R-:W-:Y:S05]  /*2aa0*/  BSYNC B1 ;  /* 0x0000000000017941 */ /* 0x000fea0003800000 */
.L_x_42:
[----:B-1---5:R-:W-:Y:S01]  /*2ab0*/  FMUL R5, R106, R89 ;  /* 0x000000596a057220 */ /* 0x022fe20000400000 */
[----:B------:R-:W-:Y:S01]  /*2ac0*/  ISETP.GT.AND P2, PT, R3, 0x8, P1 ;  /* 0x000000080300780c */ /* 0x000fe20000f44270 */
[----:B------:R-:W-:Y:S01]  /*2ad0*/  BSSY B1, `(.L_x_44) ;  /* 0x0000006000017945 */ /* 0x000fe20003800000 */
[----:B------:R-:W-:Y:S01]  /*2ae0*/  ISETP.GT.AND P1, PT, R4, 0x10, PT ;  /* 0x000000100400780c */ /* 0x000fe20003f24270 */
[----:B------:R-:W-:-:S05]  /*2af0*/  FFMA R5, R30, R88, R5 ;  /* 0x000000581e057223 */ /* 0x000fca0000000005 */
[----:B------:R1:W-:Y:S05]  /*2b00*/  @P0 STG.E desc[UR36][R12.64+0x20], R5 ;  /* 0x000020050c000986 */ /* 0x0003ea000c101924 */
[----:B------:R-:W-:Y:S05]  /*2b10*/  @!P2 BRA `(.L_x_45) ;  /* 0x000000000004a947 */ /* 0x000fea0003800000 */
[----:B------:R0:W5:Y:S02]  /*2b20*/  LDG.E.LTC128B R106, desc[UR36][R8.64+0x24] ;  /* 0x00002424086a7981 */ /* 0x000164000c1e1920 */
.L_x_45:
[----:B------:R-:W-:Y:S05]  /*2b30*/  BSYNC B1 ;  /* 0x0000000000017941 */ /* 0x000fea0003800000 */
.L_x_44:
        /* <DEDUP_REMOVED lines=8> */
.L_x_47:
[----:B------:R-:W-:Y:S05]  /*2bc0*/  BSYNC B1 ;  /* 0x0000000000017941 */ /* 0x000fea0003800000 */
.L_x_46:
[----:B-1---5:R-:W-:Y:S01]  /*2bd0*/  FMUL R5, R106, R89 ;  /* 0x000000596a057220 */ /* 0x022fe20000400000 */
[----:B------:R-:W-:Y:S01]  /*2be0*/  ISETP.GT.AND P4, PT, R3, RZ, P0 ;  /* 0x000000ff0300720c */ /* 0x000fe20000784270 */
[----:B------:R-:W-:Y:S02]  /*2bf0*/  BSSY B1, `(.L_x_48) ;  /* 0x0000005000017945 */ /* 0x000fe40003800000 */
[----:B------:R-:W-:-:S05]  /*2c00*/  FFMA R5, R32, R88, R5 ;  /* 0x0000005820057223 */ /* 0x000fca0000000005 */
[----:B------:R1:W-:Y:S05]  /*2c10*/  @P3 STG.E desc[UR36][R10.64+0x40], R5 ;  /* 0x000040050a003986 */ /* 0x0003ea000c101924 */
[----:B------:R-:W-:Y:S05]  /*2c20*/  @!P4 BRA `(.L_x_49) ;  /* 0x000000000004c947 */ /* 0x000fea0003800000 */
[----:B------:R0:W5:Y:S02]  /*2c30*/  LDG.E.LTC128B R106, desc[UR36][R6.64+0x44] ;  /* 0x00004424066a7981 */ /* 0x000164000c1e1920 */
.L_x_49:
[----:B------:R-:W-:Y:S05]  /*2c40*/  BSYNC B1 ;  /* 0x0000000000017941 */ /* 0x000fea0003800000 */
.L_x_48:
[----:B-----5:R-:W-:Y:S01]  /*2c50*/  FMUL R14, R106, R89 ;  /* 0x000000596a0e7220 */ /* 0x020fe20000400000 */
[----:B------:R-:W-:Y:S01]  /*2c60*/  ISETP.GT.AND P2, PT, R3, 0x8, P1 ;  /* 0x000000080300780c */ /* 0x000fe20000f44270 */
[----:B------:R-:W-:Y:S02]  /*2c70*/  BSSY B1, `(.L_x_50) ;  /* 0x0000005000017945 */ /* 0x000fe40003800000 */
[----:B------:R-:W-:-:S05]  /*2c80*/  FFMA R33, R33, R88, R14 ;  /* 0x0000005821217223 */ /* 0x000fca000000000e */
[----:B------:R0:W-:Y:S05]  /*2c90*/  @P4 STG.E desc[UR36][R10.64+0x44], R33 ;  /* 0x000044210a004986 */ /* 0x0001ea000c101924 */
[----:B------:R-:W-:Y:S05]  /*2ca0*/  @!P2 BRA `(.L_x_51) ;  /* 0x000000000004a947 */ /* 0x000fea0003800000 */
[----:B------:R0:W5:Y:S02]  /*2cb0*/  LDG.E.LTC128B R106, desc[UR36][R8.64+0x40] ;  /* 0x00004024086a7981 */ /* 0x000164000c1e1920 */
.L_x_51:
[----:B------:R-:W-:Y:S05]  /*2cc0*/  BSYNC B1 ;  /* 0x0000000000017941 */ /* 0x000fea0003800000 */
.L_x_50:
        /* <DEDUP_REMOVED lines=8> */
.L_x_53:
[----:B------:R-:W-:Y:S05]  /*2d50*/  BSYNC B1 ;  /* 0x0000000000017941 */ /* 0x000fea0003800000 */
.L_x_52:
        /* <DEDUP_REMOVED lines=8> */
.L_x_55:
[----:B------:R-:W-:Y:S05]  /*2de0*/  BSYNC B1 ;  /* 0x0000000000017941 */ /* 0x000fea0003800000 */
.L_x_54:
[----:B-1---5:R-:W-:Y:S01]  /*2df0*/  FMUL R5, R106, R89 ;  /* 0x000000596a057220 */ /* 0x022fe20000400000 */
[----:B------:R-:W-:Y:S01]  /*2e00*/  ISETP.GT.AND P3, PT, R3, RZ, P0 ;  /* 0x000000ff0300720c */ /* 0x000fe20000764270 */
[----:B------:R-:W-:Y:S02]  /*2e10*/  BSSY B1, `(.L_x_56) ;  /* 0x0000005000017945 */ /* 0x000fe40003800000 */
[----:B------:R-:W-:-:S05]  /*2e20*/  FFMA R5, R36, R88, R5 ;  /* 0x0000005824057223 */ /* 0x000fca0000000005 */
[----:B------:R1:W-:Y:S05]  /*2e30*/  @P2 STG.E desc[UR36][R10.64+0x60], R5 ;  /* 0x000060050a002986 */ /* 0x0003ea000c101924 */
[----:B------:R-:W-:Y:S05]  /*2e40*/  @!P3 BRA `(.L_x_57) ;  /* 0x000000000004b947 */ /* 0x000fea0003800000 */
[----:B------:R0:W5:Y:S02]  /*2e50*/  LDG.E.LTC128B R106, desc[UR36][R6.64+0x64] ;  /* 0x00006424066a7981 */ /* 0x000164000c1e1920 */
.L_x_57:
[----:B------:R-:W-:Y:S05]  /*2e60*/  BSYNC B1 ;  /* 0x0000000000017941 */ /* 0x000fea0003800000 */
.L_x_56:
[----:B-----5:R-:W-:Y:S01]  /*2e70*/  FMUL R14, R106, R89 ;  /* 0x000000596a0e7220 */ /* 0x020fe20000400000 */
[----:B------:R-:W-:Y:S01]  /*2e80*/  ISETP.GT.AND P2, PT, R3, 0x8, P1 ;  /* 0x000000080300780c */ /* 0x000fe20000f44270 */
[----:B------:R-:W-:Y:S02]  /*2e90*/  BSSY B1, `(.L_x_58) ;  /* 0x0000005000017945 */ /* 0x000fe40003800000 */
[----:B------:R-:W-:-:S05]  /*2ea0*/  FFMA R37, R37, R88, R14 ;  /* 0x0000005825257223 */ /* 0x000fca000000000e */
[----:B------:R0:W-:Y:S05]  /*2eb0*/  @P3 STG.E desc[UR36][R10.64+0x64], R37 ;  /* 0x000064250a003986 */ /* 0x0001ea000c101924 */
[----:B------:R-:W-:Y:S05]  /*2ec0*/  @!P2 BRA `(.L_x_59) ;  /* 0x000000000004a947 */ /* 0x000fea0003800000 */
[----:B------:R0:W5:Y:S02]  /*2ed0*/  LDG.E.LTC128B R106, desc[UR36][R8.64+0x60] ;  /* 0x00006024086a7981 */ /* 0x000164000c1e1920 */
.L_x_59:
[----:B------:R-:W-:Y:S05]  /*2ee0*/  BSYNC B1 ;  /* 0x0000000000017941 */ /* 0x000fea0003800000 */
.L_x_58:
        /* <DEDUP_REMOVED lines=8> */
.L_x_61:
[----:B------:R-:W-:Y:S05]  /*2f70*/  BSYNC B1 ;  /* 0x0000000000017941 */ /* 0x000fea0003800000 */
.L_x_60:
        /* <DEDUP_REMOVED lines=8> */
.L_x_63:
[----:B------:R-:W-:Y:S05]  /*3000*/  BSYNC B1 ;  /* 0x0000000000017941 */ /* 0x000fea0003800000 */
.L_x_62:
[----:B-1---5:R-:W-:Y:S01]  /*3010*/  FMUL R5, R106, R89 ;  /* 0x000000596a057220 */ /* 0x022fe20000400000 */
[----:B------:R-:W-:Y:S01]  /*3020*/  ISETP.GT.AND P3, PT, R3, RZ, P0 ;  /* 0x000000ff0300720c */ /* 0x000fe20000764270 */
[----:B------:R-:W-:Y:S02]  /*3030*/  BSSY B1, `(.L_x_64) ;  /* 0x0000005000017945 */ /* 0x000fe40003800000 */
[----:B------:R-:W-:-:S05]  /*3040*/  FFMA R5, R40, R88, R5 ;  /* 0x0000005828057223 */ /* 0x000fca0000000005 */
[----:B------:R1:W-:Y:S05]  /*3050*/  @P2 STG.E desc[UR36][R10.64+0x80], R5 ;  /* 0x000080050a002986 */ /* 0x0003ea000c101924 */
[----:B------:R-:W-:Y:S05]  /*3060*/  @!P3 BRA `(.L_x_65) ;  /* 0x000000000004b947 */ /* 0x000fea0003800000 */
[----:B------:R0:W5:Y:S02]  /*3070*/  LDG.E.LTC128B R106, desc[UR36][R6.64+0x84] ;  /* 0x00008424066a7981 */ /* 0x000164000c1e1920 */
.L_x_65:
[----:B------:R-:W-:Y:S05]  /*3080*/  BSYNC B1 ;  /* 0x0000000000017941 */ /* 0x000fea0003800000 */
.L_x_64:
[----:B-----5:R-:W-:Y:S01]  /*3090*/  FMUL R14, R106, R89 ;  /* 0x000000596a0e7220 */ /* 0x020fe20000400000 */
[----:B------:R-:W-:Y:S01]  /*30a0*/  ISETP.GT.AND P2, PT, R3, 0x8, P1 ;  /* 0x000000080300780c */ /* 0x000fe20000f44270 */
[----:B------:R-:W-:Y:S02]  /*30b0*/  BSSY B1, `(.L_x_66) ;  /* 0x0000005000017945 */ /* 0x000fe40003800000 */
[----:B------:R-:W-:-:S05]  /*30c0*/  FFMA R41, R41, R88, R14 ;  /* 0x0000005829297223 */ /* 0x000fca000000000e */
[----:B------:R0:W-:Y:S05]  /*30d0*/  @P3 STG.E desc[UR36][R10.64+0x84], R41 ;  /* 0x000084290a003986 */ /* 0x0001ea000c101924 */
[----:B------:R-:W-:Y:S05]  /*30e0*/  @!P2 BRA `(.L_x_67) ;  /* 0x000000000004a947 */ /* 0x000fea0003800000 */
[----:B------:R0:W5:Y:S02]  /*30f0*/  LDG.E.LTC128B R106, desc[UR36][R8.64+0x80] ;  /* 0x00008024086a7981 */ /* 0x000164000c1e1920 */
.L_x_67:
[----:B------:R-:W-:Y:S05]  /*3100*/  BSYNC B1 ;  /* 0x0000000000017941 */ /* 0x000fea0003800000 */
.L_x_66:
        /* <DEDUP_REMOVED lines=8> */
.L_x_69:
[----:B------:R-:W-:Y:S05]  /*3190*/  BSYNC B1 ;  /* 0x0000000000017941 */ /* 0x000fea0003800000 */
.L_x_68:
        /* <DEDUP_REMOVED lines=8> */
.L_x_71:
[----:B------:R-:W-:Y:S05]  /*3220*/  BSYNC B1 ;  /* 0x0000000000017941 */ /* 0x000fea0003800000 */
.L_x_70:
[----:B-1---5:R-:W-:Y:S01]  /*3230*/  FMUL R5, R106, R89 ;  /* 0x000000596a057220 */ /* 0x022fe20000400000 */
[----:B------:R-:W-:Y:S01]  /*3240*/  ISETP.GT.AND P3, PT, R3, RZ, P0 ;  /* 0x000000ff0300720c */ /* 0x000fe20000764270 */
[----:B------:R-:W-:Y:S02]  /*3250*/  BSSY B1, `(.L_x_72) ;  /* 0x0000005000017945 */ /* 0x000fe40003800000 */
[----:B------:R-:W-:-:S05]  /*3260*/  FFMA R5, R44, R88, R5 ;  /* 0x000000582c057223 */ /* 0x000fca0000000005 */
[----:B------:R1:W-:Y:S05]  /*3270*/  @P2 STG.E desc[UR36][R10.64+0xa0], R5 ;  /* 0x0000a0050a002986 */ /* 0x0003ea000c101924 */
[----:B------:R-:W-:Y:S05]  /*3280*/  @!P3 BRA `(.L_x_73) ;  /* 0x000000000004b947 */ /* 0x000fea0003800000 */
[----:B------:R0:W5:Y:S02]  /*3290*/  LDG.E.LTC128B R106, desc[UR36][R6.64+0xa4] ;  /* 0x0000a424066a7981 */ /* 0x000164000c1e1920 */
.L_x_73:
[----:B------:R-:W-:Y:S05]  /*32a0*/  BSYNC B1 ;  /* 0x0000000000017941 */ /* 0x000fea0003800000 */
.L_x_72:
[----:B-----5:R-:W-:Y:S01]  /*32b0*/  FMUL R14, R106, R89 ;  /* 0x000000596a0e7220 */ /* 0x020fe20000400000 */
[----:B------:R-:W-:Y:S01]  /*32c0*/  ISETP.GT.AND P2, PT, R3, 0x8, P1 ;  /* 0x000000080300780c */ /* 0x000fe20000f44270 */
[----:B------:R-:W-:Y:S02]  /*32d0*/  BSSY B1, `(.L_x_74) ;  /* 0x0000005000017945 */ /* 0x000fe40003800000 */
[----:B------:R-:W-:-:S05]  /*32e0*/  FFMA R45, R45, R88, R14 ;  /* 0x000000582d2d7223 */ /* 0x000fca000000000e */
[----:B------:R0:W-:Y:S05]  /*32f0*/  @P3 STG.E desc[UR36][R10.64+0xa4], R45 ;  /* 0x0000a42d0a003986 */ /* 0x0001ea000c101924 */
[----:B------:R-:W-:Y:S05]  /*3300*/  @!P2 BRA `(.L_x_75) ;  /* 0x000000000004a947 */ /* 0x000fea0003800000 */
[----:B------:R0:W5:Y:S02]  /*3310*/  LDG.E.LTC128B R106, desc[UR36][R8.64+0xa0] ;  /* 0x0000a024086a7981 */ /* 0x000164000c1e1920 */
.L_x_75:
[----:B------:R-:W-:Y:S05]  /*3320*/  BSYNC B1 ;  /* 0x0000000000017941 */ /* 0x000fea0003800000 */
.L_x_74:
        /* <DEDUP_REMOVED lines=8> */
.L_x_77:
[----:B------:R-:W-:Y:S05]  /*33b0*/  BSYNC B1 ;  /* 0x0000000000017941 */ /* 0x000fea0003800000 */
.L_x_76:
        /* <DEDUP_REMOVED lines=8> */
.L_x_79:
[----:B------:R-:W-:Y:S05]  /*3440*/  BSYNC B1 ;  /* 0x0000000000017941 */ /* 0x000fea0003800000 */
.L_x_78:
[----:B-1---5:R-:W-:Y:S01]  /*3450*/  FMUL R5, R106, R89 ;  /* 0x000000596a057220 */ /* 0x022fe20000400000 */
[----:B------:R-:W-:Y:S01]  /*3460*/  ISETP.GT.AND P3, PT, R3, RZ, P0 ;  /* 0x000000ff0300720c */ /* 0x000fe20000764270 */
[----:B------:R-:W-:Y:S02]  /*3470*/  BSSY B1, `(.L_x_80) ;  /* 0x0000005000017945 */ /* 0x000fe40003800000 */
[----:B------:R-:W-:-:S05]  /*3480*/  FFMA R5, R48, R88, R5 ;  /* 0x0000005830057223 */ /* 0x000fca0000000005 */
[----:B------:R1:W-:Y:S05]  /*3490*/  @P2 STG.E desc[UR36][R10.64+0xc0], R5 ;  /* 0x0000c0050a002986 */ /* 0x0003ea000c101924 */
[----:B------:R-:W-:Y:S05]  /*34a0*/  @!P3 BRA `(.L_x_81) ;  /* 0x000000000004b947 */ /* 0x000fea0003800000 */
[----:B------:R0:W5:Y:S02]  /*34b0*/  LDG.E.LTC128B R106, desc[UR36][R6.64+0xc4] ;  /* 0x0000c424066a7981 */ /* 0x000164000c1e1920 */
.L_x_81:
[----:B------:R-:W-:Y:S05]  /*34c0*/  BSYNC B1 ;  /* 0x0000000000017941 */ /* 0x000fea0003800000 */
.L_x_80:
[----:B-----5:R-:W-:Y:S01]  /*34d0*/  FMUL R14, R106, R89 ;  /* 0x000000596a0e7220 */ /* 0x020fe20000400000 */
[----:B------:R-:W-:Y:S01]  /*34e0*/  ISETP.GT.AND P2, PT, R3, 0x8, P1 ;  /* 0x000000080300780c */ /* 0x000fe20000f44270 */
[----:B------:R-:W-:Y:S02]  /*34f0*/  BSSY B1, `(.L_x_82) ;  /* 0x0000005000017945 */ /* 0x000fe40003800000 */
[----:B------:R-:W-:-:S05]  /*3500*/  FFMA R49, R49, R88, R14 ;  /* 0x0000005831317223 */ /* 0x000fca000000000e */
[----:B------:R0:W-:Y:S05]  /*3510*/  @P3 STG.E desc[UR36][R10.64+0xc4], R49 ;  /* 0x0000c4310a003986 */ /* 0x0001ea000c101924 */
[----:B------:R-:W-:Y:S05]  /*3520*/  @!P2 BRA `(.L_x_83) ;  /* 0x000000000004a947 */ /* 0x000fea0003800000 */
[----:B------:R0:W5:Y:S02]  /*3530*/  LDG.E.LTC128B R106, desc[UR36][R8.64+0xc0] ;  /* 0x0000c024086a7981 */ /* 0x000164000c1e1920 */
.L_x_83:
[----:B------:R-:W-:Y:S05]  /*3540*/  BSYNC B1 ;  /* 0x0000000000017941 */ /* 0x000fea0003800000 */
.L_x_82:
        /* <DEDUP_REMOVED lines=8> */
.L_x_85:
[----:B------:R-:W-:Y:S05]  /*35d0*/  BSYNC B1 ;  /* 0x0000000000017941 */ /* 0x000fea0003800000 */
.L_x_84:
        /* <DEDUP_REMOVED lines=8> */
.L_x_87:
[----:B------:R-:W-:Y:S05]  /*3660*/  BSYNC B1 ;  /* 0x0000000000017941 */ /* 0x000fea0003800000 */
.L_x_86:
[----:B-1---5:R-:W-:Y:S01]  /*3670*/  FMUL R5, R106, R89 ;  /* 0x000000596a057220 */ /* 0x022fe20000400000 */
[----:B------:R-:W-:Y:S01]  /*3680*/  ISETP.GT.AND P3, PT, R3, RZ, P0 ;  /* 0x000000ff0300720c */ /* 0x000fe20000764270 */
[----:B------:R-:W-:Y:S02]  /*3690*/  BSSY B1, `(.L_x_88) ;  /* 0x0000005000017945 */ /* 0x000fe40003800000 */
[----:B------:R-:W-:-:S05]  /*36a0*/  FFMA R5, R52, R88, R5 ;  /* 0x0000005834057223 */ /* 0x000fca0000000005 */
[----:B------:R1:W-:Y:S05]  /*36b0*/  @P2 STG.E desc[UR36][R10.64+0xe0], R5 ;  /* 0x0000e0050a002986 */ /* 0x0003ea000c101924 */
[----:B------:R-:W-:Y:S05]  /*36c0*/  @!P3 BRA `(.L_x_89) ;  /* 0x000000000004b947 */ /* 0x000fea0003800000 */
[----:B------:R0:W5:Y:S02]  /*36d0*/  LDG.E.LTC128B R106, desc[UR36][R6.64+0xe4] ;  /* 0x0000e424066a7981 */ /* 0x000164000c1e1920 */
.L_x_89:
[----:B------:R-:W-:Y:S05]  /*36e0*/  BSYNC B1 ;  /* 0x0000000000017941 */ /* 0x000fea0003800000 */
.L_x_88:
[----:B-----5:R-:W-:Y:S01]  /*36f0*/  FMUL R14, R106, R89 ;  /* 0x000000596a0e7220 */ /* 0x020fe20000400000 */
[----:B------:R-:W-:Y:S01]  /*3700*/  ISETP.GT.AND P2, PT, R3, 0x8, P1 ;  /* 0x000000080300780c */ /* 0x000fe20000f44270 */
[----:B------:R-:W-:Y:S02]  /*3710*/  BSSY B1, `(.L_x_90) ;  /* 0x0000005000017945 */ /* 0x000fe40003800000 */
[----:B------:R-:W-:-:S05]  /*3720*/  FFMA R53, R53, R88, R14 ;  /* 0x0000005835357223 */ /* 0x000fca000000000e */
[----:B------:R0:W-:Y:S05]  /*3730*/  @P3 STG.E desc[UR36][R10.64+0xe4], R53 ;  /* 0x0000e4350a003986 */ /* 0x0001ea000c101924 */
[----:B------:R-:W-:Y:S05]  /*3740*/  @!P2 BRA `(.L_x_91) ;  /* 0x000000000004a947 */ /* 0x000fea0003800000 */
[----:B------:R0:W5:Y:S02]  /*3750*/  LDG.E.LTC128B R106, desc[UR36][R8.64+0xe0] ;  /* 0x0000e024086a7981 */ /* 0x000164000c1e1920 */
.L_x_91:
[----:B------:R-:W-:Y:S05]  /*3760*/  BSYNC B1 ;  /* 0x0000000000017941 */ /* 0x000fea0003800000 */
.L_x_90:
        /* <DEDUP_REMOVED lines=8> */
.L_x_93:
[----:B------:R-:W-:Y:S05]  /*37f0*/  BSYNC B1 ;  /* 0x0000000000017941 */ /* 0x000fea0003800000 */
.L_x_92:
        /* <DEDUP_REMOVED lines=8> */
.L_x_95:
[----:B------:R-:W-:Y:S05]  /*3880*/  BSYNC B1 ;  /* 0x0000000000017941 */ /* 0x000fea0003800000 */
.L_x_94:
[----:B-1---5:R-:W-:Y:S01]  /*3890*/  FMUL R5, R106, R89 ;  /* 0x000000596a057220 */ /* 0x022fe20000400000 */
[----:B------:R-:W-:Y:S01]  /*38a0*/  ISETP.GT.AND P3, PT, R3, RZ, P0 ;  /* 0x000000ff0300720c */ /* 0x000fe20000764270 */
[----:B------:R-:W-:Y:S02]  /*38b0*/  BSSY B1, `(.L_x_96) ;  /* 0x0000005000017945 */ /* 0x000fe40003800000 */
[----:B------:R-:W-:-:S05]  /*38c0*/  FFMA R5, R56, R88, R5 ;  /* 0x0000005838057223 */ /* 0x000fca0000000005 */
[----:B------:R1:W-:Y:S05]  /*38d0*/  @P2 STG.E desc[UR36][R10.64+0x100], R5 ;  /* 0x000100050a002986 */ /* 0x0003ea000c101924 */
[----:B------:R-:W-:Y:S05]  /*38e0*/  @!P3 BRA `(.L_x_97) ;  /* 0x000000000004b947 */ /* 0x000fea0003800000 */
[----:B------:R0:W5:Y:S02]  /*38f0*/  LDG.E.LTC128B R106, desc[UR36][R6.64+0x104] ;  /* 0x00010424066a7981 */ /* 0x000164000c1e1920 */
.L_x_97:
[----:B------:R-:W-:Y:S05]  /*3900*/  BSYNC B1 ;  /* 0x0000000000017941 */ /* 0x000fea0003800000 */
.L_x_96:
[----:B-----5:R-:W-:Y:S01]  /*3910*/  FMUL R14, R106, R89 ;  /* 0x000000596a0e7220 */ /* 0x020fe20000400000 */
[----:B------:R-:W-:Y:S01]  /*3920*/  ISETP.GT.AND P2, PT, R3, 0x8, P1 ;  /* 0x000000080300780c */ /* 0x000fe20000f44270 */
[----:B------:R-:W-:Y:S02]  /*3930*/  BSSY B1, `(.L_x_98) ;  /* 0x0000005000017945 */ /* 0x000fe40003800000 */
[----:B------:R-:W-:-:S05]  /*3940*/  FFMA R57, R57, R88, R14 ;  /* 0x0000005839397223 */ /* 0x000fca000000000e */
[----:B------:R0:W-:Y:S05]  /*3950*/  @P3 STG.E desc[UR36][R10.64+0x104], R57 ;  /* 0x000104390a003986 */ /* 0x0001ea000c101924 */
[----:B------:R-:W-:Y:S05]  /*3960*/  @!P2 BRA `(.L_x_99) ;  /* 0x000000000004a947 */ /* 0x000fea0003800000 */
[----:B------:R0:W5:Y:S02]  /*3970*/  LDG.E.LTC128B R106, desc[UR36][R8.64+0x100] ;  /* 0x00010024086a7981 */ /* 0x000164000c1e1920 */
.L_x_99:
[----:B------:R-:W-:Y:S05]  /*3980*/  BSYNC B1 ;  /* 0x0000000000017941 */ /* 0x000fea0003800000 */
.L_x_98:
        /* <DEDUP_REMOVED lines=8> */
.L_x_101:
[----:B------:R-:W-:Y:S05]  /*3a10*/  BSYNC B1 ;  /* 0x0000000000017941 */ /* 0x000fea0003800000 */
.L_x_100:
        /* <DEDUP_REMOVED lines=8> */
.L_x_103:
[----:B------:R-:W-:Y:S05]  /*3aa0*/  BSYNC B1 ;  /* 0x0000000000017941 */ /* 0x000fea0003800000 */
.L_x_102:
[----:B-1---5:R-:W-:Y:S01]  /*3ab0*/  FMUL R5, R106, R89 ;  /* 0x000000596a057220 */ /* 0x022fe20000400000 */
[----:B------:R-:W-:Y:S01]  /*3ac0*/  ISETP.GT.AND P3, PT, R3, RZ, P0 ;  /* 0x000000ff0300720c */ /* 0x000fe20000764270 */
[----:B------:R-:W-:Y:S02]  /*3ad0*/  BSSY B1, `(.L_x_104) ;  /* 0x0000005000017945 */ /* 0x000fe40003800000 */
[----:B------:R-:W-:-:S05]  /*3ae0*/  FFMA R5, R60, R88, R5 ;  /* 0x000000583c057223 */ /* 0x000fca0000000005 */
[----:B------:R1:W-:Y:S05]  /*3af0*/  @P2 STG.E desc[UR36][R10.64+0x120], R5 ;  /* 0x000120050a002986 */ /* 0x0003ea000c101924 */
[----:B------:R-:W-:Y:S05]  /*3b00*/  @!P3 BRA `(.L_x_105) ;  /* 0x000000000004b947 */ /* 0x000fea0003800000 */
[----:B------:R0:W5:Y:S02]  /*3b10*/  LDG.E.LTC128B R106, desc[UR36][R6.64+0x124] ;  /* 0x00012424066a7981 */ /* 0x000164000c1e1920 */
.L_x_105:
[----:B------:R-:W-:Y:S05]  /*3b20*/  BSYNC B1 ;  /* 0x0000000000017941 */ /* 0x000fea0003800000 */
.L_x_104:
[----:B-----5:R-:W-:Y:S01]  /*3b30*/  FMUL R14, R106, R89 ;  /* 0x000000596a0e7220 */ /* 0x020fe20000400000 */
[----:B------:R-:W-:Y:S01]  /*3b40*/  ISETP.GT.AND P2, PT, R3, 0x8, P1 ;  /* 0x000000080300780c */ /* 0x000fe20000f44270 */
[----:B------:R-:W-:Y:S02]  /*3b50*/  BSSY B1, `(.L_x_106) ;  /* 0x0000005000017945 */ /* 0x000fe40003800000 */
[----:B------:R-:W-:-:S05]  /*3b60*/  FFMA R61, R61, R88, R14 ;  /* 0x000000583d3d7223 */ /* 0x000fca000000000e */
[----:B------:R0:W-:Y:S05]  /*3b70*/  @P3 STG.E desc[UR36][R10.64+0x124], R61 ;  /* 0x0001243d0a003986 */ /* 0x0001ea000c101924 */
[----:B------:R-:W-:Y:S05]  /*3b80*/  @!P2 BRA `(.L_x_107) ;  /* 0x000000000004a947 */ /* 0x000fea0003800000 */
[----:B------:R0:W5:Y:S02]  /*3b90*/  LDG.E.LTC128B R106, desc[UR36][R8.64+0x120] ;  /* 0x00012024086a7981 */ /* 0x000164000c1e1920 */
.L_x_107:
[----:B------:R-:W-:Y:S05]  /*3ba0*/  BSYNC B1 ;  /* 0x0000000000017941 */ /* 0x000fea0003800000 */
.L_x_106:
        /* <DEDUP_REMOVED lines=8> */
.L_x_109:
[----:B------:R-:W-:Y:S05]  /*3c30*/  BSYNC B1 ;  /* 0x0000000000017941 */ /* 0x000fea0003800000 */
.L_x_108:
        /* <DEDUP_REMOVED lines=8> */
.L_x_111:
[----:B------:R-:W-:Y:S05]  /*3cc0*/  BSYNC B1 ;  /* 0x0000000000017941 */ /* 0x000fea0003800000 */
.L_x_110:
[----:B-1---5:R-:W-:Y:S01]  /*3cd0*/  FMUL R5, R106, R89 ;  /* 0x000000596a057220 */ /* 0x022fe20000400000 */
[----:B------:R-:W-:Y:S01]  /*3ce0*/  ISETP.GT.AND P3, PT, R3, RZ, P0 ;  /* 0x000000ff0300720c */ /* 0x000fe20000764270 */
[----:B------:R-:W-:Y:S02]  /*3cf0*/  BSSY B1, `(.L_x_112) ;  /* 0x0000005000017945 */ /* 0x000fe40003800000 */
[----:B------:R-:W-:-:S05]  /*3d00*/  FFMA R5, R64, R88, R5 ;  /* 0x0000005840057223 */ /* 0x000fca0000000005 */
[----:B------:R1:W-:Y:S05]  /*3d10*/  @P2 STG.E desc[UR36][R10.64+0x140], R5 ;  /* 0x000140050a002986 */ /* 0x0003ea000c101924 */
[----:B------:R-:W-:Y:S05]  /*3d20*/  @!P3 BRA `(.L_x_113) ;  /* 0x000000000004b947 */ /* 0x000fea0003800000 */
[----:B------:R0:W5:Y:S02]  /*3d30*/  LDG.E.LTC128B R106, desc[UR36][R6.64+0x144] ;  /* 0x00014424066a7981 */ /* 0x000164000c1e1920 */
.L_x_113:
[----:B------:R-:W-:Y:S05]  /*3d40*/  BSYNC B1 ;  /* 0x0000000000017941 */ /* 0x000fea0003800000 */
.L_x_112:
[----:B-----5:R-:W-:Y:S01]  /*3d50*/  FMUL R14, R106, R89 ;  /* 0x000000596a0e7220 */ /* 0x020fe20000400000 */
[----:B------:R-:W-:Y:S01]  /*3d60*/  ISETP.GT.AND P2, PT, R3, 0x8, P1 ;  /* 0x000000080300780c */ /* 0x000fe20000f44270 */
[----:B------:R-:W-:Y:S02]  /*3d70*/  BSSY B1, `(.L_x_114) ;  /* 0x0000005000017945 */ /* 0x000fe40003800000 */
[----:B------:R-:W-:-:S05]  /*3d80*/  FFMA R65, R65, R88, R14 ;  /* 0x0000005841417223 */ /* 0x000fca000000000e */
[----:B------:R0:W-:Y:S05]  /*3d90*/  @P3 STG.E desc[UR36][R10.64+0x144], R65 ;  /* 0x000144410a003986 */ /* 0x0001ea000c101924 */
[----:B------:R-:W-:Y:S05]  /*3da0*/  @!P2 BRA `(.L_x_115) ;  /* 0x000000000004a947 */ /* 0x000fea0003800000 */
[----:B------:R0:W5:Y:S02]  /*3db0*/  LDG.E.LTC128B R106, desc[UR36][R8.64+0x140] ;  /* 0x00014024086a7981 */ /* 0x000164000c1e1920 */
.L_x_115:
[----:B------:R-:W-:Y:S05]  /*3dc0*/  BSYNC B1 ;  /* 0x0000000000017941 */ /* 0x000fea0003800000 */
.L_x_114:
        /* <DEDUP_REMOVED lines=8> */
.L_x_117:
[----:B------:R-:W-:Y:S05]  /*3e50*/  BSYNC B1 ;  /* 0x0000000000017941 */ /* 0x000fea0003800000 */
.L_x_116:
        /* <DEDUP_REMOVED lines=8> */
.L_x_119:
[----:B------:R-:W-:Y:S05]  /*3ee0*/  BSYNC B1 ;  /* 0x0000000000017941 */ /* 0x000fea0003800000 */
.L_x_118:
[----:B-1---5:R-:W-:Y:S01]  /*3ef0*/  FMUL R5, R106, R89 ;  /* 0x000000596a057220 */ /* 0x022fe20000400000 */
[----:B------:R-:W-:Y:S01]  /*3f00*/  ISETP.GT.AND P3, PT, R3, RZ, P0 ;  /* 0x000000ff0300720c */ /* 0x000fe20000764270 */
[----:B------:R-:W-:Y:S02]  /*3f10*/  BSSY B1, `(.L_x_120) ;  /* 0x0000005000017945 */ /* 0x000fe40003800000 */
[----:B------:R-:W-:-:S05]  /*3f20*/  FFMA R5, R68, R88, R5 ;  /* 0x0000005844057223 */ /* 0x000fca0000000005 */
[----:B------:R1:W-:Y:S05]  /*3f30*/  @P2 STG.E desc[UR36][R10.64+0x160], R5 ;  /* 0x000160050a002986 */ /* 0x0003ea000c101924 */
[----:B------:R-:W-:Y:S05]  /*3f40*/  @!P3 BRA `(.L_x_121) ;  /* 0x000000000004b947 */ /* 0x000fea0003800000 */
[----:B------:R0:W5:Y:S02]  /*3f50*/  LDG.E.LTC128B R106, desc[UR36][R6.64+0x164] ;  /* 0x00016424066a7981 */ /* 0x000164000c1e1920 */
.L_x_121:
[----:B------:R-:W-:Y:S05]  /*3f60*/  BSYNC B1 ;  /* 0x0000000000017941 */ /* 0x000fea0003800000 */
.L_x_120:
[----:B-----5:R-:W-:Y:S01]  /*3f70*/  FMUL R14, R106, R89 ;  /* 0x000000596a0e7220 */ /* 0x020fe20000400000 */
[----:B------:R-:W-:Y:S01]  /*3f80*/  ISETP.GT.AND P2, PT, R3, 0x8, P1 ;  /* 0x000000080300780c */ /* 0x000fe20000f44270 */
[----:B------:R-:W-:Y:S02]  /*3f90*/  BSSY B1, `(.L_x_122) ;  /* 0x0000005000017945 */ /* 0x000fe40003800000 */
[----:B------:R-:W-:-:S05]  /*3fa0*/  FFMA R69, R69, R88, R14 ;  /* 0x0000005845457223 */ /* 0x000fca000000000e */
[----:B------:R0:W-:Y:S05]  /*3fb0*/  @P3 STG.E desc[UR36][R10.64+0x164], R69 ;  /* 0x000164450a003986 */ /* 0x0001ea000c101924 */
[----:B------:R-:W-:Y:S05]  /*3fc0*/  @!P2 BRA `(.L_x_123) ;  /* 0x000000000004a947 */ /* 0x000fea0003800000 */
[----:B------:R0:W5:Y:S02]  /*3fd0*/  LDG.E.LTC128B R106, desc[UR36][R8.64+0x160] ;  /* 0x00016024086a7981 */ /* 0x000164000c1e1920 */
.L_x_123:
[----:B------:R-:W-:Y:S05]  /*3fe0*/  BSYNC B1 ;  /* 0x0000000000017941 */ /* 0x000fea0003800000 */
.L_x_122:
        /* <DEDUP_REMOVED lines=8> */
.L_x_125:
[----:B------:R-:W-:Y:S05]  /*4070*/  BSYNC B1 ;  /* 0x0000000000017941 */ /* 0x000fea0003800000 */
.L_x_124:
        /* <DEDUP_REMOVED lines=8> */
.L_x_127:
[----:B------:R-:W-:Y:S05]  /*4100*/  BSYNC B1 ;  /* 0x0000000000017941 */ /* 0x000fea0003800000 */
.L_x_126:
[----:B-1---5:R-:W-:Y:S01]  /*4110*/  FMUL R5, R106, R89 ;  /* 0x000000596a057220 */ /* 0x022fe20000400000 */
[----:B------:R-:W-:Y:S01]  /*4120*/  ISETP.GT.AND P3, PT, R3, RZ, P0 ;  /* 0x000000ff0300720c */ /* 0x000fe20000764270 */
[----:B------:R-:W-:Y:S02]  /*4130*/  BSSY B1, `(.L_x_128) ;  /* 0x0000005000017945 */ /* 0x000fe40003800000 */
[----:B------:R-:W-:-:S05]  /*4140*/  FFMA R5, R72, R88, R5 ;  /* 0x0000005848057223 */ /* 0x000fca0000000005 */
[----:B------:R1:W-:Y:S05]  /*4150*/  @P2 STG.E desc[UR36][R10.64+0x180], R5 ;  /* 0x000180050a002986 */ /* 0x0003ea000c101924 */
[----:B------:R-:W-:Y:S05]  /*4160*/  @!P3 BRA `(.L_x_129) ;  /* 0x000000000004b947 */ /* 0x000fea0003800000 */
[----:B------:R0:W5:Y:S02]  /*4170*/  LDG.E.LTC128B R106, desc[UR36][R6.64+0x184] ;  /* 0x00018424066a7981 */ /* 0x000164000c1e1920 */
.L_x_129:
[----:B------:R-:W-:Y:S05]  /*4180*/  BSYNC B1 ;  /* 0x0000000000017941 */ /* 0x000fea0003800000 */
.L_x_128:
[----:B-----5:R-:W-:Y:S01]  /*4190*/  FMUL R14, R106, R89 ;  /* 0x000000596a0e7220 */ /* 0x020fe20000400000 */
[----:B------:R-:W-:Y:S01]  /*41a0*/  ISETP.GT.AND P2, PT, R3, 0x8, P1 ;  /* 0x000000080300780c */ /* 0x000fe20000f44270 */
[----:B------:R-:W-:Y:S02]  /*41b0*/  BSSY B1, `(.L_x_130) ;  /* 0x0000005000017945 */ /* 0x000fe40003800000 */
[----:B------:R-:W-:-:S05]  /*41c0*/  FFMA R73, R73, R88, R14 ;  /* 0x0000005849497223 */ /* 0x000fca000000000e */
[----:B------:R0:W-:Y:S05]  /*41d0*/  @P3 STG.E desc[UR36][R10.64+0x184], R73 ;  /* 0x000184490a003986 */ /* 0x0001ea000c101924 */
[----:B------:R-:W-:Y:S05]  /*41e0*/  @!P2 BRA `(.L_x_131) ;  /* 0x000000000004a947 */ /* 0x000fea0003800000 */
[----:B------:R0:W5:Y:S02]  /*41f0*/  LDG.E.LTC128B R106, desc[UR36][R8.64+0x180] ;  /* 0x00018024086a7981 */ /* 0x000164000c1e1920 */
.L_x_131:
[----:B------:R-:W-:Y:S05]  /*4200*/  BSYNC B1 ;  /* 0x0000000000017941 */ /* 0x000fea0003800000 */
.L_x_130:
        /* <DEDUP_REMOVED lines=8> */
.L_x_133:
[----:B------:R-:W-:Y:S05]  /*4290*/  BSYNC B1 ;  /* 0x0000000000017941 */ /* 0x000fea0003800000 */
.L_x_132:
        /* <DEDUP_REMOVED lines=8> */
.L_x_135:
[----:B------:R-:W-:Y:S05]  /*4320*/  BSYNC B1 ;  /* 0x0000000000017941 */ /* 0x000fea0003800000 */
.L_x_134:
[----:B-1---5:R-:W-:Y:S01]  /*4330*/  FMUL R5, R106, R89 ;  /* 0x000000596a057220 */ /* 0x022fe20000400000 */
[----:B------:R-:W-:Y:S01]  /*4340*/  ISETP.GT.AND P3, PT, R3, RZ, P0 ;  /* 0x000000ff0300720c */ /* 0x000fe20000764270 */
[----:B------:R-:W-:Y:S02]  /*4350*/  BSSY B1, `(.L_x_136) ;  /* 0x0000005000017945 */ /* 0x000fe40003800000 */
[----:B------:R-:W-:-:S05]  /*4360*/  FFMA R5, R76, R88, R5 ;  /* 0x000000584c057223 */ /* 0x000fca0000000005 */
[----:B------:R1:W-:Y:S05]  /*4370*/  @P2 STG.E desc[UR36][R10.64+0x1a0], R5 ;  /* 0x0001a0050a002986 */ /* 0x0003ea000c101924 */
[----:B------:R-:W-:Y:S05]  /*4380*/  @!P3 BRA `(.L_x_137) ;  /* 0x000000000004b947 */ /* 0x000fea0003800000 */
[----:B------:R0:W5:Y:S02]  /*4390*/  LDG.E.LTC128B R106, desc[UR36][R6.64+0x1a4] ;  /* 0x0001a424066a7981 */ /* 0x000164000c1e1920 */
.L_x_137:
[----:B------:R-:W-:Y:S05]  /*43a0*/  BSYNC B1 ;  /* 0x0000000000017941 */ /* 0x000fea0003800000 */
.L_x_136:
[----:B-----5:R-:W-:Y:S01]  /*43b0*/  FMUL R14, R106, R89 ;  /* 0x000000596a0e7220 */ /* 0x020fe20000400000 */
[----:B------:R-:W-:Y:S01]  /*43c0*/  ISETP.GT.AND P2, PT, R3, 0x8, P1 ;  /* 0x000000080300780c */ /* 0x000fe20000f44270 */
[----:B------:R-:W-:Y:S02]  /*43d0*/  BSSY B1, `(.L_x_138) ;  /* 0x0000005000017945 */ /* 0x000fe40003800000 */
[----:B------:R-:W-:-:S05]  /*43e0*/  FFMA R77, R77, R88, R14 ;  /* 0x000000584d4d7223 */ /* 0x000fca000000000e */
[----:B------:R0:W-:Y:S05]  /*43f0*/  @P3 STG.E desc[UR36][R10.64+0x1a4], R77 ;  /* 0x0001a44d0a003986 */ /* 0x0001ea000c101924 */
[----:B------:R-:W-:Y:S05]  /*4400*/  @!P2 BRA `(.L_x_139) ;  /* 0x000000000004a947 */ /* 0x000fea0003800000 */
[----:B------:R0:W5:Y:S02]  /*4410*/  LDG.E.LTC128B R106, desc[UR36][R8.64+0x1a0] ;  /* 0x0001a024086a7981 */ /* 0x000164000c1e1920 */
.L_x_139:
[----:B------:R-:W-:Y:S05]  /*4420*/  BSYNC B1 ;  /* 0x0000000000017941 */ /* 0x000fea0003800000 */
.L_x_138:
        /* <DEDUP_REMOVED lines=8> */
.L_x_141:
[----:B------:R-:W-:Y:S05]  /*44b0*/  BSYNC B1 ;  /* 0x0000000000017941 */ /* 0x000fea0003800000 */
.L_x_140:
        /* <DEDUP_REMOVED lines=8> */
.L_x_143:
[----:B------:R-:W-:Y:S05]  /*4540*/  BSYNC B1 ;  /* 0x0000000000017941 */ /* 0x000fea0003800000 */
.L_x_142:
[----:B-1---5:R-:W-:Y:S01]  /*4550*/  FMUL R5, R106, R89 ;  /* 0x000000596a057220 */ /* 0x022fe20000400000 */
[----:B------:R-:W-:Y:S01]  /*4560*/  ISETP.GT.AND P3, PT, R3, RZ, P0 ;  /* 0x000000ff0300720c */ /* 0x000fe20000764270 */
[----:B------:R-:W-:Y:S02]  /*4570*/  BSSY B1, `(.L_x_144) ;  /* 0x0000005000017945 */ /* 0x000fe40003800000 */
[----:B------:R-:W-:-:S05]  /*4580*/  FFMA R5, R80, R88, R5 ;  /* 0x0000005850057223 */ /* 0x000fca0000000005 */
[----:B------:R1:W-:Y:S05]  /*4590*/  @P2 STG.E desc[UR36][R10.64+0x1c0], R5 ;  /* 0x0001c0050a002986 */ /* 0x0003ea000c101924 */
[----:B------:R-:W-:Y:S05]  /*45a0*/  @!P3 BRA `(.L_x_145) ;  /* 0x000000000004b947 */ /* 0x000fea0003800000 */
[----:B------:R0:W5:Y:S02]  /*45b0*/  LDG.E.LTC128B R106, desc[UR36][R6.64+0x1c4] ;  /* 0x0001c424066a7981 */ /* 0x000164000c1e1920 */
.L_x_145:
[----:B------:R-:W-:Y:S05]  /*45c0*/  BSYNC B1 ;  /* 0x0000000000017941 */ /* 0x000fea0003800000 */
.L_x_144:
[----:B-----5:R-:W-:Y:S01]  /*45d0*/  FMUL R14, R106, R89 ;  /* 0x000000596a0e7220 */ /* 0x020fe20000400000 */
[----:B------:R-:W-:Y:S01]  /*45e0*/  ISETP.GT.AND P2, PT, R3, 0x8, P1 ;  /* 0x000000080300780c */ /* 0x000fe20000f44270 */
[----:B------:R-:W-:Y:S02]  /*45f0*/  BSSY B1, `(.L_x_146) ;  /* 0x0000005000017945 */ /* 0x000fe40003800000 */
[----:B------:R-:W-:-:S05]  /*4600*/  FFMA R81, R81, R88, R14 ;  /* 0x0000005851517223 */ /* 0x000fca000000000e */
[----:B------:R0:W-:Y:S05]  /*4610*/  @P3 STG.E desc[UR36][R10.64+0x1c4], R81 ;  /* 0x0001c4510a003986 */ /* 0x0001ea000c101924 */
[----:B------:R-:W-:Y:S05]  /*4620*/  @!P2 BRA `(.L_x_147) ;  /* 0x000000000004a947 */ /* 0x000fea0003800000 */
[----:B------:R0:W5:Y:S02]  /*4630*/  LDG.E.LTC128B R106, desc[UR36][R8.64+0x1c0] ;  /* 0x0001c024086a7981 */ /* 0x000164000c1e1920 */
.L_x_147:
[----:B------:R-:W-:Y:S05]  /*4640*/  BSYNC B1 ;  /* 0x0000000000017941 */ /* 0x000fea0003800000 */
.L_x_146:
        /* <DEDUP_REMOVED lines=8> */
.L_x_149:
[----:B------:R-:W-:Y:S05]  /*46d0*/  BSYNC B1 ;  /* 0x0000000000017941 */ /* 0x000fea0003800000 */
.L_x_148:
[----:B-----5:R-:W-:Y:S01]  /*46e0*/  FMUL R14, R106, R89 ;  /* 0x000000596a0e7220 */ /* 0x020fe20000400000 */
[----:B------:R-:W-:Y:S01]  /*46f0*/  ISETP.GT.AND P0, PT, R4, 0x79, PT ;  /* 0x000000790400780c */ /* 0x000fe20003f04270 */
[----:B------:R-:W-:Y:S01]  /*4700*/  @P3 IMAD.MOV.U32 R4, RZ, RZ, R12 ;  /* 0x000000ffff043224 */ /* 0x000fe200078e000c */
[----:B------:R-:W-:Y:S01]  /*4710*/  ISETP.GT.AND P2, PT, R3, RZ, P1 ;  /* 0x000000ff0300720c */ /* 0x000fe20000f44270 */
[----:B------:R-:W-:Y:S01]  /*4720*/  FFMA R83, R83, R88, R14 ;  /* 0x0000005853537223 */ /* 0x000fe2000000000e */
[----:B-1----:R-:W-:Y:S01]  /*4730*/  @P3 IMAD.MOV.U32 R5, RZ, RZ, R13 ;  /* 0x000000ffff053224 */ /* 0x002fe200078e000d */
[----:B------:R-:W-:Y:S04]  /*4740*/  BSSY B1, `(.L_x_150) ;  /* 0x0000004000017945 */ /* 0x000fe80003800000 */
[----:B------:R1:W-:Y:S06]  /*4750*/  @P3 STG.E desc[UR36][R4.64+0x1c4], R83 ;  /* 0x0001c45304003986 */ /* 0x0003ec000c101924 */
[----:B------:R-:W-:Y:S05]  /*4760*/  @!P2 BRA `(.L_x_151) ;  /* 0x000000000004a947 */ /* 0x000fea0003800000 */
[----:B------:R0:W5:Y:S02]  /*4770*/  LDG.E.LTC128B R106, desc[UR36][R6.64+0x1e0] ;  /* 0x0001e024066a7981 */ /* 0x000164000c1e1920 */
.L_x_151:
[----:B------:R-:W-:Y:S05]  /*4780*/  BSYNC B1 ;  /* 0x0000000000017941 */ /* 0x000fea0003800000 */
.L_x_150:
[----:B-1---5:R-:W-:Y:S01]  /*4790*/  FMUL R5, R106, R89 ;  /* 0x000000596a057220 */ /* 0x022fe20000400000 */
[----:B------:R-:W-:Y:S01]  /*47a0*/  @P2 IMAD.MOV.U32 R4, RZ, RZ, R10 ;  /* 0x000000ffff042224 */ /* 0x000fe200078e000a */
[----:B------:R-:W-:Y:S01]  /*47b0*/  ISETP.GT.AND P3, PT, R3, RZ, P0 ;  /* 0x000000ff0300720c */ /* 0x000fe20000764270 */
[----:B------:R-:W-:Y:S01]  /*47c0*/  BSSY B1, `(.L_x_152) ;  /* 0x0000006000017945 */ /* 0x000fe20003800000 */
[----:B------:R-:W-:Y:S01]  /*47d0*/  FFMA R15, R84, R88, R5 ;  /* 0x00000058540f7223 */ /* 0x000fe20000000005 */
[----:B------:R-:W-:-:S05]  /*47e0*/  @P2 IMAD.MOV.U32 R5, RZ, RZ, R11 ;  /* 0x000000ffff052224 */ /* 0x000fca00078e000b */
[----:B------:R1:W-:Y:S05]  /*47f0*/  @P2 STG.E desc[UR36][R4.64+0x1e0], R15 ;  /* 0x0001e00f04002986 */ /* 0x0003ea000c101924 */
[----:B------:R-:W-:Y:S05]  /*4800*/  @!P3 BRA `(.L_x_153) ;  /* 0x000000000004b947 */ /* 0x000fea0003800000 */
[----:B------:R0:W5:Y:S02]  /*4810*/  LDG.E.LTC128B R106, desc[UR36][R6.64+0x1e4] ;  /* 0x0001e424066a7981 */ /* 0x000164000c1e1920 */
.L_x_153:
[----:B------:R-:W-:Y:S05]  /*4820*/  BSYNC B1 ;  /* 0x0000000000017941 */ /* 0x000fea0003800000 */
.L_x_152:
[----:B-1---5:R-:W-:Y:S01]  /*4830*/  FMUL R4, R106, R89 ;  /* 0x000000596a047220 */ /* 0x022fe20000400000 */
[----:B------:R-:W-:Y:S01]  /*4840*/  ISETP.GT.AND P1, PT, R3, 0x8, P1 ;  /* 0x000000080300780c */ /* 0x000fe20000f24270 */
[----:B------:R-:W-:Y:S02]  /*4850*/  BSSY B1, `(.L_x_154) ;  /* 0x0000005000017945 */ /* 0x000fe40003800000 */
[----:B------:R-:W-:-:S05]  /*4860*/  FFMA R85, R85, R88, R4 ;  /* 0x0000005855557223 */ /* 0x000fca0000000004 */
[----:B------:R1:W-:Y:S05]  /*4870*/  @P3 STG.E desc[UR36][R10.64+0x1e4], R85 ;  /* 0x0001e4550a003986 */ /* 0x0003ea000c101924 */
[----:B------:R-:W-:Y:S05]  /*4880*/  @!P1 BRA `(.L_x_155) ;  /* 0x0000000000049947 */ /* 0x000fea0003800000 */
[----:B------:R0:W5:Y:S02]  /*4890*/  LDG.E.LTC128B R106, desc[UR36][R8.64+0x1e0] ;  /* 0x0001e024086a7981 */ /* 0x000164000c1e1920 */
.L_x_155:
[----:B------:R-:W-:Y:S05]  /*48a0*/  BSYNC B1 ;  /* 0x0000000000017941 */ /* 0x000fea0003800000 */
.L_x_154:
[----:B-----5:R-:W-:Y:S01]  /*48b0*/  FMUL R5, R106, R89 ;  /* 0x000000596a057220 */ /* 0x020fe20000400000 */
[----:B------:R-:W-:Y:S01]  /*48c0*/  @P1 IMAD.MOV.U32 R4, RZ, RZ, R12 ;  /* 0x000000ffff041224 */ /* 0x000fe200078e000c */
[----:B------:R-:W-:Y:S01]  /*48d0*/  ISETP.GT.AND P0, PT, R3, 0x8, P0 ;  /* 0x000000080300780c */ /* 0x000fe20000704270 */
[----:B------:R-:W-:Y:S01]  /*48e0*/  BSSY B1, `(.L_x_156) ;  /* 0x0000006000017945 */ /* 0x000fe20003800000 */
[----:B0---4-:R-:W-:Y:S01]  /*48f0*/  FFMA R7, R86, R88, R5 ;  /* 0x0000005856077223 */ /* 0x011fe20000000005 */
[----:B------:R-:W-:-:S05]  /*4900*/  @P1 IMAD.MOV.U32 R5, RZ, RZ, R13 ;  /* 0x000000ffff051224 */ /* 0x000fca00078e000d */
[----:B------:R0:W-:Y:S05]  /*4910*/  @P1 STG.E desc[UR36][R4.64+0x1e0], R7 ;  /* 0x0001e00704001986 */ /* 0x0001ea000c101924 */
[----:B------:R-:W-:Y:S05]  /*4920*/  @!P0 BRA `(.L_x_157) ;  /* 0x0000000000048947 */ /* 0x000fea0003800000 */
[----:B------:R4:W5:Y:S02]  /*4930*/  LDG.E.LTC128B R106, desc[UR36][R8.64+0x1e4] ;  /* 0x0001e424086a7981 */ /* 0x000964000c1e1920 */
.L_x_157:
[----:B------:R-:W-:Y:S05]  /*4940*/  BSYNC B1 ;  /* 0x0000000000017941 */ /* 0x000fea0003800000 */
.L_x_156:
[----:B-----5:R-:W-:-:S04]  /*4950*/  FMUL R106, R106, R89 ;  /* 0x000000596a6a7220 */ /* 0x020fc80000400000 */
[----:B------:R-:W-:Y:S01]  /*4960*/  FFMA R87, R87, R88, R106 ;  /* 0x0000005857577223 */ /* 0x000fe2000000006a */
[----:B------:R-:W-:Y:S06]  /*4970*/  @!P0 BRA `(.L_x_158) ;  /* 0x0000000c00c08947 */ /* 0x000fec0003800000 */
[----:B------:R0:W-:Y:S01]  /*4980*/  STG.E desc[UR36][R12.64+0x1e4], R87 ;  /* 0x0001e4570c007986 */ /* 0x0001e2000c101924 */
[----:B------:R-:W-:Y:S05]  /*4990*/  BRA `(.L_x_158) ;  /* 0x0000000c00b87947 */ /* 0x000fea0003800000 */
.L_x_33:
[----:B------:R-:W-:Y:S01]  /*49a0*/  ULDC.64 UR4, c[0x0][0x5c0] ;  /* 0x0001700000047ab9 */ /* 0x000fe20000000a00 */
[----:B------:R-:W-:Y:S01]  /*49b0*/  ISETP.GT.AND P1, PT, R4, 0x1, PT ;  /* 0x000000010400780c */ /* 0x000fe20003f24270 */
[-C--:B------:R-:W-:Y:S01]  /*49c0*/  FMUL R5, R24, R88.reuse ;  /* 0x0000005818057220 */ /* 0x080fe20000400000 */
[----:B------:R-:W-:Y:S01]  /*49d0*/  LEA R6, P2, R104, UR4, 0x2 ;  /* 0x0000000468067c11 */ /* 0x000fe2000f8410ff */
[-C--:B------:R-:W-:Y:S01]  /*49e0*/  FMUL R25, R25, R88.reuse ;  /* 0x0000005819197220 */ /* 0x080fe20000400000 */
[----:B------:R-:W-:Y:S01]  /*49f0*/  ISETP.GT.AND P4, PT, R3, RZ, P1 ;  /* 0x000000ff0300720c */ /* 0x000fe20000f84270 */
[-C--:B------:R-:W-:Y:S01]  /*4a00*/  FMUL R11, R26, R88.reuse ;  /* 0x000000581a0b7220 */ /* 0x080fe20000400000 */
[----:B------:R-:W-:Y:S01]  /*4a10*/  LEA.HI.X R7, R104, UR5, R115, 0x2, P2 ;  /* 0x0000000568077c11 */ /* 0x000fe200090f1473 */
[-C--:B------:R-:W-:Y:S01]  /*4a20*/  FMUL R27, R27, R88.reuse ;  /* 0x000000581b1b7220 */ /* 0x080fe20000400000 */
[----:B------:R-:W-:Y:S01]  /*4a30*/  ISETP.GT.AND P2, PT, R3, 0x8, P0 ;  /* 0x000000080300780c */ /* 0x000fe20000744270 */
[----:B------:R-:W-:Y:S01]  /*4a40*/  FMUL R29, R29, R88 ;  /* 0x000000581d1d7220 */ /* 0x000fe20000400000 */
[C---:B------:R-:W-:Y:S01]  /*4a50*/  SHF.L.U64.HI R9, R90.reuse, 0x2, R91 ;  /* 0x000000025a097819 */ /* 0x040fe2000001025b */
[----:B------:R0:W-:Y:S01]  /*4a60*/  @P3 STG.E desc[UR36][R6.64], R5 ;  /* 0x0000000506003986 */ /* 0x0001e2000c101924 */
[----:B------:R-:W-:Y:S01]  /*4a70*/  LEA R8, P3, R90, R6, 0x2 ;  /* 0x000000065a087211 */ /* 0x000fe200078610ff */
[-C--:B------:R-:W-:Y:S01]  /*4a80*/  FMUL R31, R31, R88.reuse ;  /* 0x000000581f1f7220 */ /* 0x080fe20000400000 */
[C---:B------:R-:W-:Y:S01]  /*4a90*/  ISETP.GT.AND P0, PT, R4.reuse, 0x8, PT ;  /* 0x000000080400780c */ /* 0x040fe20003f04270 */
[-C--:B------:R-:W-:Y:S01]  /*4aa0*/  FMUL R33, R33, R88.reuse ;  /* 0x0000005821217220 */ /* 0x080fe20000400000 */
[----:B------:R-:W-:Y:S01]  /*4ab0*/  ISETP.GT.AND P1, PT, R3, 0x8, P1 ;  /* 0x000000080300780c */ /* 0x000fe20000f24270 */
[----:B------:R-:W-:Y:S01]  /*4ac0*/  IMAD.X R9, R9, 0x1, R7, P3 ;  /* 0x0000000109097824 */ /* 0x000fe200018e0607 */
[----:B------:R-:W-:Y:S01]  /*4ad0*/  ISETP.GT.AND P3, PT, R4, 0x9, PT ;  /* 0x000000090400780c */ /* 0x000fe20003f64270 */
[----:B------:R-:W-:Y:S01]  /*4ae0*/  @P4 STG.E desc[UR36][R6.64+0x4], R25 ;  /* 0x0000041906004986 */ /* 0x000fe2000c101924 */
[----:B------:R-:W-:Y:S01]  /*4af0*/  ISETP.GT.AND P4, PT, R3, RZ, P0 ;  /* 0x000000ff0300720c */ /* 0x000fe20000784270 */
[-C--:B------:R-:W-:Y:S01]  /*4b00*/  FMUL R35, R35, R88.reuse ;  /* 0x0000005823237220 */ /* 0x080fe20000400000 */
[C---:B------:R-:W-:Y:S01]  /*4b10*/  ISETP.GT.AND P0, PT, R3.reuse, 0x8, P0 ;  /* 0x000000080300780c */ /* 0x040fe20000704270 */
[----:B------:R1:W-:Y:S01]  /*4b20*/  @P2 STG.E desc[UR36][R8.64], R11 ;  /* 0x0000000b08002986 */ /* 0x0003e2000c101924 */
[C---:B------:R-:W-:Y:S01]  /*4b30*/  ISETP.GT.AND P2, PT, R3.reuse, RZ, P3 ;  /* 0x000000ff0300720c */ /* 0x040fe20001f44270 */
[-C--:B0-----:R-:W-:Y:S01]  /*4b40*/  FMUL R5, R28, R88.reuse ;  /* 0x000000581c057220 */ /* 0x081fe20000400000 */
[----:B------:R-:W-:Y:S01]  /*4b50*/  ISETP.GT.AND P3, PT, R3, 0x8, P3 ;  /* 0x000000080300780c */ /* 0x000fe20001f64270 */
[-C--:B------:R-:W-:Y:S01]  /*4b60*/  FMUL R37, R37, R88.reuse ;  /* 0x0000005825257220 */ /* 0x080fe20000400000 */
[-C--:B------:R-:W-:Y:S01]  /*4b70*/  FMUL R39, R39, R88.reuse ;  /* 0x0000005827277220 */ /* 0x080fe20000400000 */
[----:B------:R-:W-:Y:S01]  /*4b80*/  @P1 STG.E desc[UR36][R8.64+0x4], R27 ;  /* 0x0000041b08001986 */ /* 0x000fe2000c101924 */
[----:B------:R-:W-:Y:S01]  /*4b90*/  ISETP.GT.AND P1, PT, R4, 0x10, PT ;  /* 0x000000100400780c */ /* 0x000fe20003f24270 */
[-C--:B------:R-:W-:Y:S01]  /*4ba0*/  FMUL R41, R41, R88.reuse ;  /* 0x0000005829297220 */ /* 0x080fe20000400000 */
[-C--:B------:R-:W-:Y:S01]  /*4bb0*/  FMUL R43, R43, R88.reuse ;  /* 0x000000582b2b7220 */ /* 0x080fe20000400000 */
[----:B------:R0:W-:Y:S01]  /*4bc0*/  @P4 STG.E desc[UR36][R6.64+0x20], R5 ;  /* 0x0000200506004986 */ /* 0x0001e2000c101924 */
[C---:B------:R-:W-:Y:S01]  /*4bd0*/  ISETP.GT.AND P4, PT, R3.reuse, RZ, P1 ;  /* 0x000000ff0300720c */ /* 0x040fe20000f84270 */
[-C--:B-1----:R-:W-:Y:S01]  /*4be0*/  FMUL R11, R30, R88.reuse ;  /* 0x000000581e0b7220 */ /* 0x082fe20000400000 */
[----:B------:R-:W-:Y:S01]  /*4bf0*/  ISETP.GT.AND P1, PT, R3, 0x8, P1 ;  /* 0x000000080300780c */ /* 0x000fe20000f24270 */
[----:B------:R-:W-:Y:S01]  /*4c00*/  @P2 STG.E desc[UR36][R6.64+0x24], R29 ;  /* 0x0000241d06002986 */ /* 0x000fe2000c101924 */
[----:B------:R-:W-:Y:S01]  /*4c10*/  ISETP.GT.AND P2, PT, R4, 0x11, PT ;  /* 0x000000110400780c */ /* 0x000fe20003f44270 */
[-C--:B------:R-:W-:Y:S01]  /*4c20*/  FMUL R45, R45, R88.reuse ;  /* 0x000000582d2d7220 */ /* 0x080fe20000400000 */
[-C--:B------:R-:W-:Y:S01]  /*4c30*/  FMUL R47, R47, R88.reuse ;  /* 0x000000582f2f7220 */ /* 0x080fe20000400000 */
[----:B------:R1:W-:Y:S01]  /*4c40*/  @P0 STG.E desc[UR36][R8.64+0x20], R11 ;  /* 0x0000200b08000986 */ /* 0x0003e2000c101924 */
[----:B------:R-:W-:Y:S01]  /*4c50*/  ISETP.GT.AND P0, PT, R3, RZ, P2 ;  /* 0x000000ff0300720c */ /* 0x000fe20001704270 */
[-C--:B------:R-:W-:Y:S01]  /*4c60*/  FMUL R49, R49, R88.reuse ;  /* 0x0000005831317220 */ /* 0x080fe20000400000 */
[----:B------:R-:W-:Y:S01]  /*4c70*/  ISETP.GT.AND P2, PT, R3, 0x8, P2 ;  /* 0x000000080300780c */ /* 0x000fe20001744270 */
[-C--:B0-----:R-:W-:Y:S01]  /*4c80*/  FMUL R5, R32, R88.reuse ;  /* 0x0000005820057220 */ /* 0x081fe20000400000 */
[----:B------:R-:W-:Y:S01]  /*4c90*/  @P3 STG.E desc[UR36][R8.64+0x24], R31 ;  /* 0x0000241f08003986 */ /* 0x000fe2000c101924 */
[----:B------:R-:W-:Y:S01]  /*4ca0*/  ISETP.GT.AND P3, PT, R4, 0x18, PT ;  /* 0x000000180400780c */ /* 0x000fe20003f64270 */
[-C--:B------:R-:W-:Y:S01]  /*4cb0*/  FMUL R51, R51, R88.reuse ;  /* 0x0000005833337220 */ /* 0x080fe20000400000 */
[-C--:B------:R-:W-:Y:S01]  /*4cc0*/  FMUL R53, R53, R88.reuse ;  /* 0x0000005835357220 */ /* 0x080fe20000400000 */
[----:B------:R0:W-:Y:S01]  /*4cd0*/  @P4 STG.E desc[UR36][R6.64+0x40], R5 ;  /* 0x0000400506004986 */ /* 0x0001e2000c101924 */
[----:B------:R-:W-:Y:S01]  /*4ce0*/  ISETP.GT.AND P4, PT, R3, RZ, P3 ;  /* 0x000000ff0300720c */ /* 0x000fe20001f84270 */
[-C--:B------:R-:W-:Y:S01]  /*4cf0*/  FMUL R55, R55, R88.reuse ;  /* 0x0000005837377220 */ /* 0x080fe20000400000 */
        /* <DEDUP_REMOVED lines=9> */
[-C--:B0-----:R-:W-:Y:S01]  /*4d90*/  FMUL R5, R36, R88.reuse ;  /* 0x0000005824057220 */ /* 0x081fe20000400000 */
[----:B------:R-:W-:Y:S01]  /*4da0*/  @P2 STG.E desc[UR36][R8.64+0x44], R35 ;  /* 0x0000442308002986 */ /* 0x000fe2000c101924 */
[----:B------:R-:W-:Y:S01]  /*4db0*/  ISETP.GT.AND P2, PT, R4, 0x20, PT ;  /* 0x000000200400780c */ /* 0x000fe20003f44270 */
[-C--:B------:R-:W-:Y:S01]  /*4dc0*/  FMUL R63, R63, R88.reuse ;  /* 0x000000583f3f7220 */ /* 0x080fe20000400000 */
[C---:B------:R-:W-:Y:S01]  /*4dd0*/  ISETP.GT.AND P0, PT, R3.reuse, 0x8, P0 ;  /* 0x000000080300780c */ /* 0x040fe20000704270 */
[----:B------:R0:W-:Y:S01]  /*4de0*/  @P4 STG.E desc[UR36][R6.64+0x60], R5 ;  /* 0x0000600506004986 */ /* 0x0001e2000c101924 */
[----:B------:R-:W-:Y:S01]  /*4df0*/  ISETP.GT.AND P4, PT, R3, RZ, P2 ;  /* 0x000000ff0300720c */ /* 0x000fe20001784270 */
[-C--:B------:R-:W-:Y:S01]  /*4e00*/  FMUL R65, R65, R88.reuse ;  /* 0x0000005841417220 */ /* 0x080fe20000400000 */
[----:B------:R-:W-:Y:S01]  /*4e10*/  ISETP.GT.AND P2, PT, R3, 0x8, P2 ;  /* 0x000000080300780c */ /* 0x000fe20001744270 */
[-C--:B-1----:R-:W-:Y:S01]  /*4e20*/  FMUL R11, R38, R88.reuse ;  /* 0x00000058260b7220 */ /* 0x082fe20000400000 */
[-C--:B------:R-:W-:Y:S01]  /*4e30*/  FMUL R67, R67, R88.reuse ;  /* 0x0000005843437220 */ /* 0x080fe20000400000 */
[----:B------:R-:W-:Y:S01]  /*4e40*/  @P1 STG.E desc[UR36][R6.64+0x64], R37 ;  /* 0x0000642506001986 */ /* 0x000fe2000c101924 */
[----:B------:R-:W-:Y:S01]  /*4e50*/  ISETP.GT.AND P1, PT, R4, 0x21, PT ;  /* 0x000000210400780c */ /* 0x000fe20003f24270 */
[-C--:B------:R-:W-:Y:S01]  /*4e60*/  FMUL R69, R69, R88.reuse ;  /* 0x0000005845457220 */ /* 0x080fe20000400000 */
[-C--:B------:R-:W-:Y:S01]  /*4e70*/  FMUL R71, R71, R88.reuse ;  /* 0x0000005847477220 */ /* 0x080fe20000400000 */
[----:B------:R1:W-:Y:S01]  /*4e80*/  @P3 STG.E desc[UR36][R8.64+0x60], R11 ;  /* 0x0000600b08003986 */ /* 0x0003e2000c101924 */
[C---:B------:R-:W-:Y:S01]  /*4e90*/  ISETP.GT.AND P3, PT, R3.reuse, RZ, P1 ;  /* 0x000000ff0300720c */ /* 0x040fe20000f64270 */
[-C--:B0-----:R-:W-:Y:S01]  /*4ea0*/  FMUL R5, R40, R88.reuse ;  /* 0x0000005828057220 */ /* 0x081fe20000400000 */
        /* <DEDUP_REMOVED lines=27> */
[----:B-1----:R-:W-:-:S02]  /*5060*/  FMUL R11, R46, R88 ;  /* 0x000000582e0b7220 */ /* 0x002fc40000400000 */
[----:B------:R-:W-:Y:S01]  /*5070*/  @P2 STG.E desc[UR36][R6.64+0xa4], R45 ;  /* 0x0000a42d06002986 */ /* 0x000fe2000c101924 */
[----:B------:R-:W-:-:S03]  /*5080*/  ISETP.GT.AND P2, PT, R4, 0x31, PT ;  /* 0x000000310400780c */ /* 0x000fc60003f44270 */
[----:B------:R1:W-:Y:S01]  /*5090*/  @P0 STG.E desc[UR36][R8.64+0xa0], R11 ;  /* 0x0000a00b08000986 */ /* 0x0003e2000c101924 */
[C---:B------:R-:W-:Y:S01]  /*50a0*/  ISETP.GT.AND P0, PT, R3.reuse, RZ, P2 ;  /* 0x000000ff0300720c */ /* 0x040fe20001704270 */
[----:B0-----:R-:W-:Y:S01]  /*50b0*/  FMUL R5, R48, R88 ;  /* 0x0000005830057220 */ /* 0x001fe20000400000 */
[----:B------:R-:W-:Y:S01]  /*50c0*/  ISETP.GT.AND P2, PT, R3, 0x8, P2 ;  /* 0x000000080300780c */ /* 0x000fe20001744270 */
[----:B------:R-:W-:Y:S01]  /*50d0*/  @P3 STG.E desc[UR36][R8.64+0xa4], R47 ;  /* 0x0000a42f08003986 */ /* 0x000fe2000c101924 */
[----:B------:R-:W-:-:S03]  /*50e0*/  ISETP.GT.AND P3, PT, R4, 0x38, PT ;  /* 0x000000380400780c */ /* 0x000fc60003f64270 */
[----:B------:R0:W-:Y:S01]  /*50f0*/  @P4 STG.E desc[UR36][R6.64+0xc0], R5 ;  /* 0x0000c00506004986 */ /* 0x0001e2000c101924 */
[C---:B------:R-:W-:Y:S02]  /*5100*/  ISETP.GT.AND P4, PT, R3.reuse, RZ, P3 ;  /* 0x000000ff0300720c */ /* 0x040fe40001f84270 */
[----:B------:R-:W-:Y:S01]  /*5110*/  ISETP.GT.AND P3, PT, R3, 0x8, P3 ;  /* 0x000000080300780c */ /* 0x000fe20001f64270 */
[----:B-1----:R-:W-:Y:S02]  /*5120*/  FMUL R11, R50, R88 ;  /* 0x00000058320b7220 */ /* 0x002fe40000400000 */
        /* <DEDUP_REMOVED lines=93> */
[----:B------:R-:W-:Y:S01]  /*5700*/  ISETP.GT.AND P4, PT, R4, 0x78, PT ;  /* 0x000000780400780c */ /* 0x000fe20003f84270 */
[----:B-1----:R-:W-:-:S04]  /*5710*/  FMUL R11, R82, R88 ;  /* 0x00000058520b7220 */ /* 0x002fc80000400000 */
[----:B------:R-:W-:Y:S02]  /*5720*/  @P0 IMAD.MOV.U32 R4, RZ, RZ, R6 ;  /* 0x000000ffff040224 */ /* 0x000fe400078e0006 */
[----:B0-----:R-:W-:-:S05]  /*5730*/  @P0 IMAD.MOV.U32 R5, RZ, RZ, R7 ;  /* 0x000000ffff050224 */ /* 0x001fca00078e0007 */
[----:B------:R0:W-:Y:S01]  /*5740*/  @P0 STG.E desc[UR36][R4.64+0x1c4], R81 ;  /* 0x0001c45104000986 */ /* 0x0001e2000c101924 */
[C---:B------:R-:W-:Y:S02]  /*5750*/  ISETP.GT.AND P0, PT, R3.reuse, RZ, P4 ;  /* 0x000000ff0300720c */ /* 0x040fe40002704270 */
[----:B------:R-:W-:Y:S01]  /*5760*/  ISETP.GT.AND P4, PT, R3, 0x8, P4 ;  /* 0x000000080300780c */ /* 0x000fe20002784270 */
[----:B0-----:R-:W-:Y:S02]  /*5770*/  @P1 IMAD.MOV.U32 R4, RZ, RZ, R8 ;  /* 0x000000ffff041224 */ /* 0x001fe400078e0008 */
[----:B------:R-:W-:-:S05]  /*5780*/  @P1 IMAD.MOV.U32 R5, RZ, RZ, R9 ;  /* 0x000000ffff051224 */ /* 0x000fca00078e0009 */
[----:B------:R0:W-:Y:S01]  /*5790*/  @P1 STG.E desc[UR36][R4.64+0x1c0], R11 ;  /* 0x0001c00b04001986 */ /* 0x0001e2000c101924 */
[C---:B------:R-:W-:Y:S02]  /*57a0*/  ISETP.GT.AND P1, PT, R3.reuse, RZ, P3 ;  /* 0x000000ff0300720c */ /* 0x040fe40001f24270 */
[----:B------:R-:W-:Y:S01]  /*57b0*/  ISETP.GT.AND P3, PT, R3, 0x8, P3 ;  /* 0x000000080300780c */ /* 0x000fe20001f64270 */
[----:B------:R-:W-:Y:S01]  /*57c0*/  FMUL R3, R84, R88 ;  /* 0x0000005854037220 */ /* 0x000fe20000400000 */
[----:B0-----:R-:W-:Y:S02]  /*57d0*/  @P2 IMAD.MOV.U32 R4, RZ, RZ, R8 ;  /* 0x000000ffff042224 */ /* 0x001fe400078e0008 */
[----:B------:R-:W-:-:S05]  /*57e0*/  @P2 IMAD.MOV.U32 R5, RZ, RZ, R9 ;  /* 0x000000ffff052224 */ /* 0x000fca00078e0009 */
[----:B------:R0:W-:Y:S02]  /*57f0*/  @P2 STG.E desc[UR36][R4.64+0x1c4], R83 ;  /* 0x0001c45304002986 */ /* 0x0001e4000c101924 */
[----:B0-----:R-:W-:Y:S02]  /*5800*/  @P0 IMAD.MOV.U32 R4, RZ, RZ, R6 ;  /* 0x000000ffff040224 */ /* 0x001fe400078e0006 */
[----:B------:R-:W-:-:S05]  /*5810*/  @P0 IMAD.MOV.U32 R5, RZ, RZ, R7 ;  /* 0x000000ffff050224 */ /* 0x000fca00078e0007 */
[----:B------:R0:W-:Y:S04]  /*5820*/  @P0 STG.E desc[UR36][R4.64+0x1e0], R3 ;  /* 0x0001e00304000986 */ /* 0x0001e8000c101924 */
[----:B------:R1:W-:Y:S01]  /*5830*/  @P1 STG.E desc[UR36][R6.64+0x1e4], R85 ;  /* 0x0001e45506001986 */ /* 0x0003e2000c101924 */
[----:B0-----:R-:W-:Y:S02]  /*5840*/  @P4 IMAD.MOV.U32 R4, RZ, RZ, R8 ;  /* 0x000000ffff044224 */ /* 0x001fe400078e0008 */
[----:B------:R-:W-:-:S05]  /*5850*/  @P4 IMAD.MOV.U32 R5, RZ, RZ, R9 ;  /* 0x000000ffff054224 */ /* 0x000fca00078e0009 */
[----:B------:R1:W-:Y:S04]  /*5860*/  @P4 STG.E desc[UR36][R4.64+0x1e0], R13 ;  /* 0x0001e00d04004986 */ /* 0x0003e8000c101924 */
[----:B------:R1:W-:Y:S02]  /*5870*/  @P3 STG.E desc[UR36][R8.64+0x1e4], R87 ;  /* 0x0001e45708003986 */ /* 0x0003e4000c101924 */
.L_x_158:
[----:B------:R-:W-:Y:S05]  /*5880*/  BSYNC B0 ;  /* 0x0000000000007941 */ /* 0x000fea0003800000 */
.L_x_32:
[----:B------:R-:W-:Y:S01]  /*5890*/  IADD3 R16, P0, R16, UR38, RZ ;  /* 0x0000002610107c10 */ /* 0x000fe2000ff1e0ff */
[----:B------:R-:W-:Y:S01]  /*58a0*/  ULDC.64 UR4, c[0x0][0x650] ;  /* 0x0001940000047ab9 */ /* 0x000fe20000000a00 */
[----:B------:R-:W-:Y:S01]  /*58b0*/  PRMT R3, RZ, 0x7610, R3 ;  /* 0x00007610ff037816 */ /* 0x000fe20000000003 */
[----:B------:R-:W-:Y:S01]  /*58c0*/  IMAD.MOV.U32 R100, RZ, RZ, -0x1 ;  /* 0xffffffffff647424 */ /* 0x000fe200078e00ff */
[----:B------:R-:W-:Y:S01]  /*58d0*/  IADD3.X R17, R17, UR41, RZ, P0, !PT ;  /* 0x0000002911117c10 */ /* 0x000fe200087fe4ff */
[----:B------:R-:W-:Y:S01]  /*58e0*/  IMAD.MOV.U32 R99, RZ, RZ, -0x1 ;  /* 0xffffffffff637424 */ /* 0x000fe200078e00ff */
[----:B------:R-:W-:-:S04]  /*58f0*/  ISETP.GE.U32.AND P0, PT, R16, UR4, PT ;  /* 0x0000000410007c0c */ /* 0x000fc8000bf06070 */
[----:B------:R-:W-:-:S13]  /*5900*/  ISETP.GE.U32.AND.EX P0, PT, R17, UR5, PT, P0 ;  /* 0x0000000511007c0c */ /* 0x000fda000bf06100 */
[----:B------:R-:W-:Y:S05]  /*5910*/  @P0 BRA `(.L_x_159) ;  /* 0x00000004004c0947 */ /* 0x000fea0003800000 */
[----:B-1----:R-:W1:Y:S01]  /*5920*/  LDC.64 R10, c[0x0][0x628] ;  /* 0x00018a00ff0a7b82 */ /* 0x002e620000000a00 */
[----:B0--3--:R-:W0:Y:S01]  /*5930*/  S2R R12, SR_CTAID.X ;  /* 0x00000000000c7919 */ /* 0x009e220000002500 */
[----:B--2-4-:R-:W-:Y:S01]  /*5940*/  IMAD.MOV.U32 R8, RZ, RZ, R16 ;  /* 0x000000ffff087224 */ /* 0x014fe200078e0010 */
[----:B------:R-:W-:Y:S01]  /*5950*/  MOV R9, R17 ;  /* 0x0000001100097202 */ /* 0x000fe20000000f00 */
[----:B------:R-:W2:Y:S04]  /*5960*/  S2R R20, SR_CTAID.Y ;  /* 0x0000000000147919 */ /* 0x000ea80000002600 */
[----:B------:R-:W3:Y:S08]  /*5970*/  LDC R0, c[0x0][0x630] ;  /* 0x00018c00ff007b82 */ /* 0x000ef00000000800 */
[----:B------:R-:W4:Y:S01]  /*5980*/  LDC.64 R14, c[0x0][0x620] ;  /* 0x00018800ff0e7b82 */ /* 0x000f220000000a00 */
[----:B-1----:R-:W-:-:S04]  /*5990*/  ISETP.NE.U32.AND P0, PT, R10, RZ, PT ;  /* 0x000000ff0a00720c */ /* 0x002fc80003f05070 */
[----:B------:R-:W-:-:S13]  /*59a0*/  ISETP.NE.AND.EX P0, PT, R11, RZ, PT, P0 ;  /* 0x000000ff0b00720c */ /* 0x000fda0003f05300 */
[----:B0-234-:R-:W-:Y:S05]  /*59b0*/  @!P0 BRA `(.L_x_160) ;  /* 0x0000000000288947 */ /* 0x01dfea0003800000 */
        /* <DEDUP_REMOVED lines=10> */
.L_x_160:
[-CC-:B------:R-:W-:Y:S01]  /*5a60*/  SHF.R.U64 R99, R8, R0.reuse, R9.reuse ;  /* 0x0000000008637219 */ /* 0x180fe20000001209 */
[----:B------:R-:W0:Y:S01]  /*5a70*/  LDC.64 R26, c[0x0][0x640] ;  /* 0x00019000ff1a7b82 */ /* 0x000e220000000a00 */
[----:B------:R-:W-:Y:S01]  /*5a80*/  SHF.R.U32.HI R0, RZ, R0, R9 ;  /* 0x00000000ff007219 */ /* 0x000fe20000011609 */
[----:B------:R-:W-:Y:S01]  /*5a90*/  ULDC UR4, c[0x0][0x150] ;  /* 0x0000540000047ab9 */ /* 0x000fe20000000800 */
[----:B------:R-:W-:Y:S02]  /*5aa0*/  IADD3 R3, P0, RZ, -R99, RZ ;  /* 0x80000063ff037210 */ /* 0x000fe40007f1e0ff */
[----:B------:R-:W-:-:S03]  /*5ab0*/  I2FP.F32.U32 R7, R12 ;  /* 0x0000000c00077245 */ /* 0x000fc60000201000 */
[----:B------:R-:W1:Y:S01]  /*5ac0*/  LDC R6, c[0x0][0x618] ;  /* 0x00018600ff067b82 */ /* 0x000e620000000800 */
[----:B------:R-:W-:Y:S02]  /*5ad0*/  IMAD.X R5, RZ, RZ, ~R0, P0 ;  /* 0x000000ffff057224 */ /* 0x000fe400000e0e00 */
[----:B------:R-:W-:Y:S01]  /*5ae0*/  FMUL R7, R7, UR4 ;  /* 0x0000000407077c20 */ /* 0x000fe20008400000 */
[----:B------:R-:W-:Y:S01]  /*5af0*/  ULDC UR4, c[0x0][0x154] ;  /* 0x0000550000047ab9 */ /* 0x000fe20000000800 */
[-C--:B------:R-:W-:Y:S02]  /*5b00*/  IMAD R0, R5, R14.reuse, RZ ;  /* 0x0000000e05007224 */ /* 0x080fe400078e02ff */
[C---:B------:R-:W-:Y:S01]  /*5b10*/  IMAD.WIDE.U32 R4, R3.reuse, R14, R16 ;  /* 0x0000000e03047225 */ /* 0x040fe200078e0010 */
[----:B------:R-:W2:Y:S01]  /*5b20*/  LDC R11, c[0x0][0x608] ;  /* 0x00018200ff0b7b82 */ /* 0x000ea20000000800 */
[----:B------:R-:W3:Y:S02]  /*5b30*/  F2I.U32.TRUNC.NTZ R7, R7 ;  /* 0x0000000700077305 */ /* 0x000ee4000020f000 */
[----:B------:R-:W-:-:S04]  /*5b40*/  IMAD R3, R3, R15, R0 ;  /* 0x0000000f03037224 */ /* 0x000fc800078e0200 */
[----:B------:R-:W-:Y:S01]  /*5b50*/  IMAD.IADD R3, R5, 0x1, R3 ;  /* 0x0000000105037824 */ /* 0x000fe200078e0203 */
[----:B------:R-:W4:Y:S01]  /*5b60*/  LDC R8, c[0x0][0x658] ;  /* 0x00019600ff087b82 */ /* 0x000f220000000800 */
[----:B------:R-:W-:Y:S02]  /*5b70*/  I2FP.F32.U32 R5, R20 ;  /* 0x0000001400057245 */ /* 0x000fe40000201000 */
[----:B0-----:R-:W-:-:S04]  /*5b80*/  ISETP.NE.U32.AND P0, PT, R26, RZ, PT ;  /* 0x000000ff1a00720c */ /* 0x001fc80003f05070 */
[----:B------:R-:W-:Y:S01]  /*5b90*/  ISETP.NE.AND.EX P0, PT, R27, RZ, PT, P0 ;  /* 0x000000ff1b00720c */ /* 0x000fe20003f05300 */
[----:B------:R-:W0:Y:S01]  /*5ba0*/  LDC R9, c[0x0][0x144] ;  /* 0x00005100ff097b82 */ /* 0x000e220000000800 */
[-C--:B-1----:R-:W-:Y:S01]  /*5bb0*/  SHF.R.U64 R13, R4, R6.reuse, R3 ;  /* 0x00000006040d7219 */ /* 0x082fe20000001203 */
[----:B---3--:R-:W-:Y:S01]  /*5bc0*/  IMAD.MOV R7, RZ, RZ, -R7 ;  /* 0x000000ffff077224 */ /* 0x008fe200078e0a07 */
[----:B------:R-:W-:Y:S01]  /*5bd0*/  SHF.R.U32.HI R0, RZ, R6, R3 ;  /* 0x00000006ff007219 */ /* 0x000fe20000011603 */
[----:B------:R-:W-:-:S04]  /*5be0*/  FMUL R6, R5, UR4 ;  /* 0x0000000405067c20 */ /* 0x000fc80008400000 */
[----:B------:R-:W1:Y:S01]  /*5bf0*/  LDC R21, c[0x0][0x148] ;  /* 0x00005200ff157b82 */ /* 0x000e620000000800 */
[----:B------:R3:W0:Y:S01]  /*5c00*/  F2I.U32.TRUNC.NTZ R14, R6 ;  /* 0x00000006000e7305 */ /* 0x000622000020f000 */
[-CC-:B--2---:R-:W-:Y:S02]  /*5c10*/  SHF.R.U64 R10, R13, R11.reuse, R0.reuse ;  /* 0x0000000b0d0a7219 */ /* 0x184fe40000001200 */
[----:B------:R-:W-:-:S04]  /*5c20*/  SHF.R.U32.HI R3, RZ, R11, R0 ;  /* 0x0000000bff037219 */ /* 0x000fc80000011600 */
[----:B------:R-:W2:Y:S01]  /*5c30*/  LDC R24, c[0x0][0x648] ;  /* 0x00019200ff187b82 */ /* 0x000ea20000000800 */
[-CC-:B----4-:R-:W-:Y:S02]  /*5c40*/  SHF.R.U64 R15, R10, R8.reuse, R3.reuse ;  /* 0x000000080a0f7219 */ /* 0x190fe40000001203 */
[----:B------:R-:W-:-:S03]  /*5c50*/  SHF.R.U32.HI R5, RZ, R8, R3 ;  /* 0x00000008ff057219 */ /* 0x000fc60000011603 */
[----:B------:R-:W-:Y:S02]  /*5c60*/  IMAD.MOV.U32 R4, RZ, RZ, R15 ;  /* 0x000000ffff047224 */ /* 0x000fe400078e000f */
[----:B------:R-:W4:Y:S01]  /*5c70*/  LDC R28, c[0x0][0x638] ;  /* 0x00018e00ff1c7b82 */ /* 0x000f220000000800 */
[----:B0-----:R-:W-:-:S07]  /*5c80*/  IMAD R25, R9, R7, R12 ;  /* 0x0000000709197224 */ /* 0x001fce00078e020c */
[----:B------:R-:W0:Y:S08]  /*5c90*/  LDC R29, c[0x0][0x610] ;  /* 0x00018400ff1d7b82 */ /* 0x000e300000000800 */
[----:B------:R-:W0:Y:S01]  /*5ca0*/  LDC R30, c[0x0][0x600] ;  /* 0x00018000ff1e7b82 */ /* 0x000e220000000800 */
[----:B-1-3--:R-:W-:Y:S05]  /*5cb0*/  @!P0 BRA `(.L_x_161) ;  /* 0x0000000000288947 */ /* 0x00afea0003800000 */
[----:B------:R-:W1:Y:S02]  /*5cc0*/  LDC R0, c[0x0][0x64c] ;  /* 0x00019300ff007b82 */ /* 0x000e640000000800 */
[----:B-1----:R-:W-:-:S05]  /*5cd0*/  IADD3 R3, P0, R15, R0, RZ ;  /* 0x000000000f037210 */ /* 0x002fca0007f1e0ff */
        /* <DEDUP_REMOVED lines=8> */
.L_x_161:
[----:B------:R-:W-:Y:S01]  /*5d60*/  ISETP.NE.AND P0, PT, R2, 0x1, PT ;  /* 0x000000010200780c */ /* 0x000fe20003f05270 */
[----:B------:R-:W-:Y:S01]  /*5d70*/  IMAD.MOV R14, RZ, RZ, -R14 ;  /* 0x000000ffff0e7224 */ /* 0x000fe200078e0a0e */
[----:B--2---:R-:W-:Y:S02]  /*5d80*/  SHF.R.U64 R0, R4, R24, R5 ;  /* 0x0000001804007219 */ /* 0x004fe40000001205 */
[----:B------:R-:W-:Y:S02]  /*5d90*/  LOP3.LUT R3, R10, R97, RZ, 0xc0, !PT ;  /* 0x000000610a037212 */ /* 0x000fe400078ec0ff */
[----:B------:R-:W-:Y:S01]  /*5da0*/  LOP3.LUT R6, R13, R96, RZ, 0xc0, !PT ;  /* 0x000000600d067212 */ /* 0x000fe200078ec0ff */
[----:B------:R-:W-:Y:S02]  /*5db0*/  IMAD.MOV R4, RZ, RZ, -R0 ;  /* 0x000000ffff047224 */ /* 0x000fe400078e0a00 */
[----:B------:R-:W-:Y:S02]  /*5dc0*/  IMAD R0, R92, R0, R3 ;  /* 0x000000005c007224 */ /* 0x000fe400078e0203 */
[----:B----4-:R-:W-:-:S02]  /*5dd0*/  IMAD R3, R4, R28, R15 ;  /* 0x0000001c04037224 */ /* 0x010fc400078e020f */
[----:B------:R-:W-:Y:S02]  /*5de0*/  @P0 IMAD R25, R21, R14, R20 ;  /* 0x0000000e15190224 */ /* 0x000fe400078e0214 */
[----:B0-----:R-:W-:Y:S02]  /*5df0*/  IMAD R5, R3, R30, R6 ;  /* 0x0000001e03057224 */ /* 0x001fe400078e0206 */
[----:B------:R-:W-:Y:S02]  /*5e00*/  IMAD R0, R0, R29, R25 ;  /* 0x0000001d00007224 */ /* 0x000fe400078e0219 */
[----:B------:R-:W-:-:S03]  /*5e10*/  IMAD.MOV.U32 R4, RZ, RZ, 0x1 ;  /* 0x00000001ff047424 */ /* 0x000fc600078e00ff */
[----:B------:R-:W-:Y:S02]  /*5e20*/  SEL R100, R5, R0, !P0 ;  /* 0x0000000005647207 */ /* 0x000fe40004000000 */
[----:B------:R-:W-:Y:S02]  /*5e30*/  PRMT R3, R4, 0x7610, R3 ;  /* 0x0000761004037816 */ /* 0x000fe40000000003 */
[----:B------:R-:W-:-:S07]  /*5e40*/  SEL R0, R0, R5, !P0 ;  /* 0x0000000500007207 */ /* 0x000fce0004000000 */
.L_x_159:
[----:B------:R-:W-:Y:S01]  /*5e50*/  LOP3.LUT P0, RZ, R3, 0xff, RZ, 0xc0, !PT ;  /* 0x000000ff03ff7812 */ /* 0x000fe2000780c0ff */
[----:B------:R-:W-:Y:S01]  /*5e60*/  UIMAD.WIDE.U32 UR4, UR42, -0x55555555, URZ ;  /* 0xaaaaaaab2a0478a5 */ /* 0x000fe2000f8e003f */
[----:B------:R-:W-:-:S03]  /*5e70*/  IMAD.MOV.U32 R101, RZ, RZ, R0 ;  /* 0x000000ffff657224 */ /* 0x000fc600078e0000 */
[----:B------:R-:W-:-:S04]  /*5e80*/  USHF.R.U32.HI UR4, URZ, 0x1, UR5 ;  /* 0x000000013f047899 */ /* 0x000fc80008011605 */
[----:B------:R-:W-:-:S04]  /*5e90*/  UIMAD UR42, UR4, -0x3, UR42 ;  /* 0xfffffffd042a78a4 */ /* 0x000fc8000f8e022a */
[----:B------:R-:W-:Y:S08]  /*5ea0*/  @P0 BRA `(.L_x_162) ;  /* 0xffffffb400500947 */ /* 0x000ff0000383ffff */
[----:B------:R-:W-:Y:S05]  /*5eb0*/  EXIT ;  /* 0x000000000000794d */ /* 0x000fea0003800000 */
.L_x_7:
        /* <DEDUP_REMOVED lines=26> */
.L_x_164:
[----:B------:R-:W0:Y:S01]  /*6060*/  LDC.64 R28, c[0x0][0x640] ;  /* 0x00019000ff1c7b82 */ /* 0x000e220000000a00 */
[-CC-:B------:R-:W-:Y:S01]  /*6070*/  SHF.R.U64 R22, R14, R6.reuse, R15.reuse ;  /* 0x000000060e167219 */ /* 0x180fe2000000120f */
[----:B------:R-:W-:Y:S01]  /*6080*/  IMAD.MOV.U32 R30, RZ, RZ, 0x1 ;  /* 0x00000001ff1e7424 */ /* 0x000fe200078e00ff */
[----:B------:R-:W-:Y:S02]  /*6090*/  SHF.R.U32.HI R6, RZ, R6, R15 ;  /* 0x00000006ff067219 */ /* 0x000fe4000001160f */
[----:B------:R-:W-:-:S03]  /*60a0*/  IADD3 R13, P0, RZ, -R22, RZ ;  /* 0x80000016ff0d7210 */ /* 0x000fc60007f1e0ff */
[----:B------:R-:W1:Y:S02]  /*60b0*/  LDC R12, c[0x0][0x618] ;  /* 0x00018600ff0c7b82 */ /* 0x000e640000000800 */
[----:B------:R-:W-:-:S04]  /*60c0*/  IMAD.X R11, RZ, RZ, ~R6, P0 ;  /* 0x000000ffff0b7224 */ /* 0x000fc800000e0e06 */
[-C--:B------:R-:W-:Y:S02]  /*60d0*/  IMAD R6, R11, R24.reuse, RZ ;  /* 0x000000180b067224 */ /* 0x080fe400078e02ff */
[----:B------:R-:W2:Y:S01]  /*60e0*/  LDC R14, c[0x0][0x608] ;  /* 0x00018200ff0e7b82 */ /* 0x000ea20000000800 */
[----:B------:R-:W-:-:S04]  /*60f0*/  IMAD.WIDE.U32 R10, R13, R24, R16 ;  /* 0x000000180d0a7225 */ /* 0x000fc800078e0010 */
[----:B------:R-:W-:-:S03]  /*6100*/  IMAD R13, R13, R25, R6 ;  /* 0x000000190d0d7224 */ /* 0x000fc600078e0206 */
[----:B------:R-:W3:Y:S01]  /*6110*/  LDC R27, c[0x0][0x658] ;  /* 0x00019600ff1b7b82 */ /* 0x000ee20000000800 */
[----:B------:R-:W-:Y:S01]  /*6120*/  IMAD.IADD R11, R11, 0x1, R13 ;  /* 0x000000010b0b7824 */ /* 0x000fe200078e020d */
[----:B0-----:R-:W-:-:S04]  /*6130*/  ISETP.NE.U32.AND P0, PT, R28, RZ, PT ;  /* 0x000000ff1c00720c */ /* 0x001fc80003f05070 */
[----:B------:R-:W-:Y:S02]  /*6140*/  ISETP.NE.AND.EX P0, PT, R29, RZ, PT, P0 ;  /* 0x000000ff1d00720c */ /* 0x000fe40003f05300 */
[----:B------:R-:W0:Y:S01]  /*6150*/  LDC R24, c[0x0][0x600] ;  /* 0x00018000ff187b82 */ /* 0x000e220000000800 */
[-CC-:B-1----:R-:W-:Y:S01]  /*6160*/  SHF.R.U64 R8, R10, R12.reuse, R11.reuse ;  /* 0x0000000c0a087219 */ /* 0x182fe2000000120b */
[----:B------:R-:W-:Y:S01]  /*6170*/  IMAD.MOV.U32 R10, RZ, RZ, -0x1 ;  /* 0xffffffffff0a7424 */ /* 0x000fe200078e00ff */
[----:B------:R-:W-:-:S05]  /*6180*/  SHF.R.U32.HI R11, RZ, R12, R11 ;  /* 0x0000000cff0b7219 */ /* 0x000fca000001160b */
[----:B------:R-:W1:Y:S01]  /*6190*/  LDC R25, c[0x0][0x648] ;  /* 0x00019200ff197b82 */ /* 0x000e620000000800 */
[-CC-:B--2---:R-:W-:Y:S02]  /*61a0*/  SHF.R.U64 R21, R8, R14.reuse, R11.reuse ;  /* 0x0000000e08157219 */ /* 0x184fe4000000120b */
[----:B------:R-:W-:-:S05]  /*61b0*/  SHF.R.U32.HI R6, RZ, R14, R11 ;  /* 0x0000000eff067219 */ /* 0x000fca000001160b */
[----:B------:R-:W2:Y:S01]  /*61c0*/  LDC R26, c[0x0][0x638] ;  /* 0x00018e00ff1a7b82 */ /* 0x000ea20000000800 */
[-C--:B---3--:R-:W-:Y:S02]  /*61d0*/  SHF.L.U32 R10, R10, R27.reuse, RZ ;  /* 0x0000001b0a0a7219 */ /* 0x088fe400000006ff */
[-CC-:B------:R-:W-:Y:S02]  /*61e0*/  SHF.R.U64 R23, R21, R27.reuse, R6.reuse ;  /* 0x0000001b15177219 */ /* 0x180fe40000001206 */
[----:B------:R-:W-:Y:S02]  /*61f0*/  LOP3.LUT R32, RZ, R10, RZ, 0x33, !PT ;  /* 0x0000000aff207212 */ /* 0x000fe400078e33ff */
[----:B------:R-:W-:Y:S01]  /*6200*/  SHF.R.U32.HI R11, RZ, R27, R6 ;  /* 0x0000001bff0b7219 */ /* 0x000fe20000011606 */
[----:B------:R-:W3:Y:S01]  /*6210*/  LDC R31, c[0x0][0x610] ;  /* 0x00018400ff1f7b82 */ /* 0x000ee20000000800 */
[----:B------:R-:W-:Y:S01]  /*6220*/  IMAD.MOV.U32 R10, RZ, RZ, R23 ;  /* 0x000000ffff0a7224 */ /* 0x000fe200078e0017 */
[----:B------:R-:W-:Y:S06]  /*6230*/  @!P0 BRA `(.L_x_165) ;  /* 0x0000000000288947 */ /* 0x000fec0003800000 */
        /* <DEDUP_REMOVED lines=10> */
.L_x_165:
[----:B------:R-:W-:Y:S02]  /*62e0*/  ISETP.NE.AND P0, PT, R2, 0x1, PT ;  /* 0x000000010200780c */ /* 0x000fe40003f05270 */
[----:B-1----:R-:W-:Y:S01]  /*62f0*/  SHF.R.U64 R6, R10, R25, R11 ;  /* 0x000000190a067219 */ /* 0x002fe2000000120b */
[----:B0-----:R-:W-:Y:S01]  /*6300*/  VIADD R11, R24, 0xffffffff ;  /* 0xffffffff180b7836 */ /* 0x001fe20000000000 */
[----:B------:R-:W-:Y:S02]  /*6310*/  SHF.L.U32 R30, R30, R27, RZ ;  /* 0x0000001b1e1e7219 */ /* 0x000fe400000006ff */
[----:B------:R-:W-:Y:S01]  /*6320*/  LOP3.LUT R5, R21, R32, RZ, 0xc0, !PT ;  /* 0x0000002015057212 */ /* 0x000fe200078ec0ff */
[----:B------:R-:W-:-:S04]  /*6330*/  IMAD.MOV R10, RZ, RZ, -R6 ;  /* 0x000000ffff0a7224 */ /* 0x000fc800078e0a06 */
[----:B------:R-:W-:Y:S01]  /*6340*/  IMAD R6, R30, R6, R5 ;  /* 0x000000061e067224 */ /* 0x000fe200078e0205 */
[----:B------:R-:W-:Y:S01]  /*6350*/  LOP3.LUT R5, R8, R11, RZ, 0xc0, !PT ;  /* 0x0000000b08057212 */ /* 0x000fe200078ec0ff */
[----:B------:R-:W-:Y:S02]  /*6360*/  @P0 IMAD R7, R9, R20, R4 ;  /* 0x0000001409070224 */ /* 0x000fe400078e0204 */
[----:B--2---:R-:W-:Y:S02]  /*6370*/  IMAD R4, R10, R26, R23 ;  /* 0x0000001a0a047224 */ /* 0x004fe400078e0217 */
[----:B---3--:R-:W-:Y:S02]  /*6380*/  IMAD R7, R6, R31, R7 ;  /* 0x0000001f06077224 */ /* 0x008fe400078e0207 */
[----:B------:R-:W-:Y:S02]  /*6390*/  IMAD R4, R4, R24, R5 ;  /* 0x0000001804047224 */ /* 0x000fe400078e0205 */
[----:B------:R-:W-:-:S02]  /*63a0*/  IMAD.MOV.U32 R8, RZ, RZ, 0x1 ;  /* 0x00000001ff087424 */ /* 0x000fc400078e00ff */
[----:B------:R-:W-:Y:S01]  /*63b0*/  IMAD.MOV.U32 R6, RZ, RZ, R22 ;  /* 0x000000ffff067224 */ /* 0x000fe200078e0016 */
[----:B------:R-:W-:Y:S02]  /*63c0*/  SEL R19, R4, R7, !P0 ;  /* 0x0000000704137207 */ /* 0x000fe40004000000 */
[----:B------:R-:W-:-:S07]  /*63d0*/  SEL R21, R7, R4, !P0 ;  /* 0x0000000407157207 */ /* 0x000fce0004000000 */
.L_x_163:
[----:B------:R-:W-:-:S08]  /*63e0*/  NOP ;  /* 0x0000000000007918 */ /* 0x000fd00000000000 */
[----:B------:R-:W0:-:S00]  /*63f0*/  USETMAXREG.DEALLOC.CTAPOOL 0x28 ;  /* 0x00000028000079c8 */ /* 0x000e0000080e0500 */
[----:B0-----:R-:W-:-:S13]  /*6400*/  ISETP.NE.AND P0, PT, R3, RZ, PT ;  /* 0x000000ff0300720c */ /* 0x001fda0003f05270 */
[----:B------:R-:W-:Y:S05]  /*6410*/  @P0 EXIT ;  /* 0x000000000000094d */ /* 0x000fea0003800000 */
[----:B------:R-:W-:Y:S01]  /*6420*/  LOP3.LUT P0, RZ, R8, 0xff, RZ, 0xc0, !PT ;  /* 0x000000ff08ff7812 */ /* 0x000fe2000780c0ff */
[----:B------:R-:W-:Y:S02]  /*6430*/  IMAD.MOV.U32 R3, RZ, RZ, 0x1 ;  /* 0x00000001ff037424 */ /* 0x000fe400078e00ff */
[----:B------:R-:W-:-:S10]  /*6440*/  IMAD.MOV.U32 R8, RZ, RZ, RZ ;  /* 0x000000ffff087224 */ /* 0x000fd400078e00ff */
[----:B------:R-:W-:Y:S05]  /*6450*/  @!P0 BRA `(.L_x_166) ;  /* 0x0000000c00548947 */ /* 0x000fea0003800000 */
[----:B------:R-:W0:Y:S01]  /*6460*/  LDC R3, c[0x0][0x28c] ;  /* 0x0000a300ff037b82 */ /* 0x000e220000000800 */
[----:B------:R-:W-:Y:S01]  /*6470*/  ULDC UR5, c[0x0][0x658] ;  /* 0x0001960000057ab9 */ /* 0x000fe20000000800 */
[----:B------:R-:W-:Y:S01]  /*6480*/  UMOV UR6, 0xffffffff ;  /* 0xffffffff00067882 */ /* 0x000fe20000000000 */
[----:B------:R-:W-:Y:S01]  /*6490*/  BSSY B0, `(.L_x_166) ;  /* 0x00000d1000007945 */ /* 0x000fe20003800000 */
[----:B------:R-:W-:Y:S01]  /*64a0*/  USHF.L.U32 UR6, UR6, UR5, URZ ;  /* 0x0000000506067299 */ /* 0x000fe2000800063f */
[----:B------:R-:W-:Y:S01]  /*64b0*/  IMAD.MOV.U32 R10, RZ, RZ, 0x1 ;  /* 0x00000001ff0a7424 */ /* 0x000fe200078e00ff */
[----:B------:R-:W-:Y:S01]  /*64c0*/  LOP3.LUT R9, R18, 0x2, RZ, 0xfc, !PT ;  /* 0x0000000212097812 */ /* 0x000fe200078efcff */
[----:B------:R-:W-:Y:S01]  /*64d0*/  IMAD.MOV.U32 R8, RZ, RZ, RZ ;  /* 0x000000ffff087224 */ /* 0x000fe200078e00ff */
[----:B------:R-:W1:Y:S01]  /*64e0*/  S2UR UR8, SR_CgaCtaId ;  /* 0x00000000000879c3 */ /* 0x000e620000008800 */
[----:B------:R-:W-:Y:S01]  /*64f0*/  ULDC UR4, c[0x0][0x600] ;  /* 0x0001800000047ab9 */ /* 0x000fe20000000800 */
[----:B------:R-:W-:Y:S01]  /*6500*/  UMOV UR7, 0x1 ;  /* 0x0000000100077882 */ /* 0x000fe20000000000 */
[----:B------:R-:W-:-:S02]  /*6510*/  UIADD3 UR4, UR4, -0x1, URZ ;  /* 0xffffffff04047890 */ /* 0x000fc4000fffe03f */
[----:B------:R-:W-:Y:S02]  /*6520*/  USHF.L.U32 UR5, UR7, UR5, URZ ;  /* 0x0000000507057299 */ /* 0x000fe4000800063f */
[----:B------:R-:W-:Y:S01]  /*6530*/  ULOP3.LUT UR6, URZ, UR6, URZ, 0x33, !UPT ;  /* 0x000000063f067292 */ /* 0x000fe2000f8e333f */
[----:B------:R-:W-:Y:S01]  /*6540*/  ULDC.64 UR30, c[0x0][0x198] ;  /* 0x00006600001e7ab9 */ /* 0x000fe20000000a00 */
[----:B0-----:R-:W-:-:S05]  /*6550*/  VIADD R3, R3, 0x3f ;  /* 0x0000003f03037836 */ /* 0x001fca0000000000 */
[----:B------:R-:W-:Y:S01]  /*6560*/  SHF.R.S32.HI R4, RZ, 0x1f, R3 ;  /* 0x0000001fff047819 */ /* 0x000fe20000011403 */
[----:B-1----:R-:W-:-:S03]  /*6570*/  IMAD.U32 R12, RZ, RZ, UR8 ;  /* 0x00000008ff0c7e24 */ /* 0x002fc6000f8e00ff */
[----:B------:R-:W-:Y:S01]  /*6580*/  LEA.HI R4, R4, R3, RZ, 0x6 ;  /* 0x0000000304047211 */ /* 0x000fe200078f30ff */
[----:B------:R-:W-:-:S03]  /*6590*/  IMAD.MOV.U32 R3, RZ, RZ, 0x1 ;  /* 0x00000001ff037424 */ /* 0x000fc600078e00ff */
[----:B------:R-:W-:-:S05]  /*65a0*/  SHF.R.S32.HI R11, RZ, 0x6, R4 ;  /* 0x00000006ff0b7819 */ /* 0x000fca0000011404 */
[----:B------:R-:W-:-:S07]  /*65b0*/  VIADD R13, R11, 0x1 ;  /* 0x000000010b0d7836 */ /* 0x000fce0000000000 */
.L_x_177:
[----:B------:R-:W-:-:S03]  /*65c0*/  UMOV UR7, 0xffffffff ;  /* 0xffffffff00077882 */ /* 0x000fc60000000000 */
[----:B------:R-:W-:Y:S05]  /*65d0*/  BRA.DIV UR7, `(.L_x_167) ;  /* 0x0000000e07b87947 */ /* 0x000fea000b800000 */
[----:B------:R-:W-:-:S13]  /*65e0*/  ELECT P6, URZ, PT ;  /* 0x00000000003f782f */ /* 0x000fda00038c0000 */
.L_x_187:
[----:B------:R-:W0:Y:S01]  /*65f0*/  LDC R4, c[0x0][0x28c] ;  /* 0x0000a300ff047b82 */ /* 0x000e220000000800 */
[----:B------:R-:W-:Y:S01]  /*6600*/  BSSY B1, `(.L_x_168) ;  /* 0x0000047000017945 */ /* 0x000fe20003800000 */
[----:B0-----:R-:W-:-:S13]  /*6610*/  ISETP.LT.OR P6, PT, R4, 0x1, !P6 ;  /* 0x000000010400780c */ /* 0x001fda00077c1670 */
[----:B------:R-:W-:Y:S05]  /*6620*/  @P6 BRA `(.L_x_169) ;  /* 0x0000000400106947 */ /* 0x000fea0003800000 */
[----:B------:R-:W-:Y:S01]  /*6630*/  IMAD R21, R21, 0x2, R12 ;  /* 0x0000000215157824 */ /* 0x000fe200078e020c */
[----:B------:R-:W-:Y:S01]  /*6640*/  MOV R22, RZ ;  /* 0x000000ff00167202 */ /* 0x000fe20000000f00 */
[----:B------:R-:W-:Y:S02]  /*6650*/  IMAD.SHL.U32 R19, R19, 0x80, RZ ;  /* 0x0000008013137824 */ /* 0x000fe400078e00ff */
[----:B------:R-:W-:Y:S02]  /*6660*/  IMAD.MOV.U32 R4, RZ, RZ, R13 ;  /* 0x000000ffff047224 */ /* 0x000fe400078e000d */
[----:B------:R-:W-:Y:S02]  /*6670*/  IMAD.MOV.U32 R5, RZ, RZ, R3 ;  /* 0x000000ffff057224 */ /* 0x000fe400078e0003 */
[----:B------:R-:W-:Y:S02]  /*6680*/  IMAD.MOV.U32 R7, RZ, RZ, R8 ;  /* 0x000000ffff077224 */ /* 0x000fe400078e0008 */
[----:B------:R-:W-:-:S07]  /*6690*/  IMAD.SHL.U32 R21, R21, 0x40, RZ ;  /* 0x0000004015157824 */ /* 0x000fce00078e00ff */
.L_x_172:
[----:B------:R-:W0:Y:S01]  /*66a0*/  S2UR UR7, SR_CgaCtaId ;  /* 0x00000000000779c3 */ /* 0x000e220000008800 */
[----:B------:R-:W-:Y:S02]  /*66b0*/  MOV R15, 0x400 ;  /* 0x00000400000f7802 */ /* 0x000fe40000000f00 */
[----:B------:R-:W-:Y:S02]  /*66c0*/  SHF.L.U32 R14, R5, 0x1f, RZ ;  /* 0x0000001f050e7819 */ /* 0x000fe400000006ff */
[----:B------:R-:W-:Y:S01]  /*66d0*/  ISETP.NE.AND P1, PT, R0, RZ, PT ;  /* 0x000000ff0000720c */ /* 0x000fe20003f25270 */
[----:B0-----:R-:W-:-:S05]  /*66e0*/  IMAD.U32 R12, RZ, RZ, UR7 ;  /* 0x00000007ff0c7e24 */ /* 0x001fca000f8e00ff */
[----:B------:R-:W-:-:S07]  /*66f0*/  LEA R20, R12, R15, 0x18 ;  /* 0x0000000f0c147211 */ /* 0x000fce00078ec0ff */
[----:B------:R-:W0:Y:S01]  /*6700*/  @!P1 LDC R15, c[0x0][0x500] ;  /* 0x00014000ff0f9b82 */ /* 0x000e220000000800 */
[----:B------:R-:W-:-:S04]  /*6710*/  IMAD R23, R7, 0x8, R20 ;  /* 0x0000000807177824 */ /* 0x000fc800078e0214 */
[----:B------:R-:W1:Y:S02]  /*6720*/  SYNCS.PHASECHK.TRANS64.TRYWAIT P0, [R23+URZ+0x18], R14 ;  /* 0x0000180e170075a7 */ /* 0x000e64000800017f */
[----:B-1----:R-:W-:Y:S05]  /*6730*/  @!P0 BRA `(.L_x_170) ;  /* 0x0000000c00808947 */ /* 0x002fea0003800000 */
.L_x_188:
[----:B-1----:R-:W-:Y:S01]  /*6740*/  PRMT R14, R9, 0x9910, RZ ;  /* 0x00009910090e7816 */ /* 0x002fe200000000ff */
[----:B0-----:R0:W-:Y:S03]  /*6750*/  @!P1 SYNCS.ARRIVE.TRANS64 RZ, [R23+URZ], R15 ;  /* 0x0000000f17ff99a7 */ /* 0x0011e6000800003f */
[----:B------:R-:W-:-:S13]  /*6760*/  ISETP.NE.AND P0, PT, R14, 0x2, PT ;  /* 0x000000020e00780c */ /* 0x000fda0003f05270 */
[----:B0-----:R-:W-:Y:S05]  /*6770*/  @P0 BRA `(.L_x_171) ;  /* 0x0000000000040947 */ /* 0x001fea0003800000 */
[----:B------:R-:W-:Y:S01]  /*6780*/  BPT.TRAP 0x1 ;  /* 0x000000040000795c */ /* 0x000fe20000300000 */
.L_x_171:
[----:B------:R-:W-:Y:S01]  /*6790*/  IMAD R14, R7, 0x4, R12 ;  /* 0x00000004070e7824 */ /* 0x000fe200078e020c */
[----:B------:R-:W-:Y:S01]  /*67a0*/  R2UR UR34, R22 ;  /* 0x00000000162272ca */ /* 0x000fe200000e0000 */
[----:B------:R-:W-:Y:S01]  /*67b0*/  VIADD R4, R4, 0xffffffff ;  /* 0xffffffff04047836 */ /* 0x000fe20000000000 */
[----:B------:R-:W-:Y:S01]  /*67c0*/  R2UR UR33, R23 ;  /* 0x00000000172172ca */ /* 0x000fe200000e0000 */
[----:B------:R-:W-:Y:S01]  /*67d0*/  IMAD.SHL.U32 R14, R14, 0x800, RZ ;  /* 0x000008000e0e7824 */ /* 0x000fe200078e00ff */
[----:B------:R-:W-:Y:S01]  /*67e0*/  R2UR UR36, R6 ;  /* 0x00000000062472ca */ /* 0x000fe200000e0000 */
[----:B------:R-:W-:Y:S01]  /*67f0*/  UIADD3 UR14, UP0, UR30, 0xf0, URZ ;  /* 0x000000f01e0e7890 */ /* 0x000fe2000ff1e03f */
[----:B------:R-:W-:Y:S01]  /*6800*/  R2UR UR35, R21 ;  /* 0x00000000152372ca */ /* 0x000fe200000e0000 */
[--C-:B------:R-:W-:Y:S01]  /*6810*/  IMAD R14, R14, 0x4, R20.reuse ;  /* 0x000000040e0e7824 */ /* 0x100fe200078e0214 */
[----:B------:R-:W-:Y:S01]  /*6820*/  R2UR UR19, R19 ;  /* 0x00000000131372ca */ /* 0x000fe200000e0000 */
[C---:B------:R-:W-:Y:S01]  /*6830*/  IMAD R20, R7.reuse, 0x8000, R20 ;  /* 0x0000800007147824 */ /* 0x040fe200078e0214 */
[----:B------:R-:W-:Y:S01]  /*6840*/  UIADD3 UR42, UP1, UR30, 0x1f0, URZ ;  /* 0x000001f01e2a7890 */ /* 0x000fe2000ff3e03f */
[----:B------:R-:W-:Y:S01]  /*6850*/  ISETP.GT.AND P1, PT, R4, 0x1, PT ;  /* 0x000000010400780c */ /* 0x000fe20003f24270 */
[----:B------:R-:W-:Y:S01]  /*6860*/  UIADD3.X UR15, URZ, UR31, URZ, UP0, !UPT ;  /* 0x0000001f3f0f7290 */ /* 0x000fe200087fe43f */
[----:B------:R-:W-:Y:S01]  /*6870*/  R2UR UR24, R14 ;  /* 0x000000000e1872ca */ /* 0x000fe200000e0000 */
[----:B------:R-:W-:Y:S01]  /*6880*/  UIADD3 UR26, UR34, 0x20, URZ ;  /* 0x00000020221a7890 */ /* 0x000fe2000fffe03f */
[----:B------:R-:W-:Y:S01]  /*6890*/  R2UR UR8, R20 ;  /* 0x00000000140872ca */ /* 0x000fe200000e0000 */
[----:B------:R-:W-:Y:S01]  /*68a0*/  UIADD3.X UR43, URZ, UR31, URZ, UP1, !UPT ;  /* 0x0000001f3f2b7290 */ /* 0x000fe20008ffe43f */
[----:B------:R-:W-:Y:S01]  /*68b0*/  VIADD R7, R7, 0x1 ;  /* 0x0000000107077836 */ /* 0x000fe20000000000 */
[----:B------:R-:W-:Y:S01]  /*68c0*/  UMOV UR7, 0x30000 ;  /* 0x0003000000077882 */ /* 0x000fe20000000000 */
[----:B------:R-:W-:Y:S01]  /*68d0*/  UMOV UR22, 0x0 ;  /* 0x0000000000167882 */ /* 0x000fe20000000000 */
[----:B------:R-:W-:Y:S01]  /*68e0*/  UMOV UR23, 0x10000000 ;  /* 0x1000000000177882 */ /* 0x000fe20000000000 */
[----:B------:R-:W-:Y:S01]  /*68f0*/  UMOV UR25, UR33 ;  /* 0x0000002100197c82 */ /* 0x000fe20008000000 */
[----:B------:R-:W-:Y:S01]  /*6900*/  ISETP.NE.AND P0, PT, R7, 0x3, PT ;  /* 0x000000030700780c */ /* 0x000fe20003f05270 */
[----:B------:R-:W-:Y:S01]  /*6910*/  UMOV UR28, UR36 ;  /* 0x00000024001c7c82 */ /* 0x000fe20008000000 */
[----:B------:R-:W-:Y:S01]  /*6920*/  UMOV UR27, UR35 ;  /* 0x00000023001b7c82 */ /* 0x000fe20008000000 */
[----:B------:R-:W-:Y:S01]  /*6930*/  UMOV UR17, UR33 ;  /* 0x0000002100117c82 */ /* 0x000fe20008000000 */
[----:B------:R-:W-:Y:S01]  /*6940*/  UIADD3 UR32, UR24, 0x100, URZ ;  /* 0x0000010018207890 */ /* 0x000fe2000fffe03f */
[----:B------:R-:W-:Y:S01]  /*6950*/  SEL R14, RZ, 0x1, P0 ;  /* 0x00000001ff0e7807 */ /* 0x000fe20000000000 */
[----:B------:R-:W-:Y:S01]  /*6960*/  UIADD3 UR24, UR24, 0x4100, URZ ;  /* 0x0000410018187890 */ /* 0x000fe2000fffe03f */
[----:B------:R-:W-:Y:S01]  /*6970*/  VIADD R22, R22, 0x40 ;  /* 0x0000004016167836 */ /* 0x000fe20000000000 */
[----:B------:R-:W-:Y:S01]  /*6980*/  UIADD3 UR16, UR8, 0x18100, URZ ;  /* 0x0001810008107890 */ /* 0x000fe2000fffe03f */
[----:B------:R-:W-:Y:S01]  /*6990*/  LOP3.LUT R5, R5, R14, RZ, 0x3c, !PT ;  /* 0x0000000e05057212 */ /* 0x000fe200078e3cff */
[----:B------:R-:W-:Y:S01]  /*69a0*/  UIADD3 UR8, UR8, 0x1c100, URZ ;  /* 0x0001c10008087890 */ /* 0x000fe2000fffe03f */
[----:B------:R-:W-:Y:S01]  /*69b0*/  SEL R7, R7, RZ, P0 ;  /* 0x000000ff07077207 */ /* 0x000fe20000000000 */
[----:B------:R-:W-:Y:S01]  /*69c0*/  UMOV UR18, UR34 ;  /* 0x0000002200127c82 */ /* 0x000fe20008000000 */
[----:B------:R-:W-:Y:S01]  /*69d0*/  UMOV UR20, UR36 ;  /* 0x0000002400147c82 */ /* 0x000fe20008000000 */
[----:B------:R0:W-:Y:S01]  /*69e0*/  UTMALDG.3D.MULTICAST [UR32], [UR14], UR7, desc[UR22] ;  /* 0x000016200e0073b4 */ /* 0x0001e20008011807 */
[----:B------:R-:W-:Y:S01]  /*69f0*/  UMOV UR9, UR33 ;  /* 0x0000002100097c82 */ /* 0x000fe20008000000 */
[----:B------:R-:W-:Y:S01]  /*6a00*/  UMOV UR11, UR19 ;  /* 0x00000013000b7c82 */ /* 0x000fe20008000000 */
[----:B------:R-:W-:Y:S01]  /*6a10*/  UMOV UR12, UR36 ;  /* 0x00000024000c7c82 */ /* 0x000fe20008000000 */
[----:B------:R-:W-:Y:S01]  /*6a20*/  UMOV UR10, UR26 ;  /* 0x0000001a000a7c82 */ /* 0x000fe20008000000 */
[----:B------:R0:W-:Y:S01]  /*6a30*/  UTMALDG.3D.MULTICAST [UR24], [UR14], UR7, desc[UR22] ;  /* 0x000016180e0073b4 */ /* 0x0001e20008011807 */
[----:B------:R0:W-:Y:S01]  /*6a40*/  UTMALDG.3D [UR16], [UR42], desc[UR22] ;  /* 0x000016102a0075b4 */ /* 0x0001e20008011000 */
[----:B------:R0:W-:Y:S02]  /*6a50*/  UTMALDG.3D [UR8], [UR42], desc[UR22] ;  /* 0x000016082a0075b4 */ /* 0x0001e40008011000 */
[----:B0-----:R-:W-:Y:S05]  /*6a60*/  @P1 BRA `(.L_x_172) ;  /* 0xfffffffc000c1947 */ /* 0x001fea000383ffff */
.L_x_169:
[----:B------:R-:W-:Y:S05]  /*6a70*/  BSYNC B1 ;  /* 0x0000000000017941 */ /* 0x000fea0003800000 */
.L_x_168:
[----:B------:R-:W-:Y:S01]  /*6a80*/  LOP3.LUT P1, RZ, R10, 0xff, RZ, 0xc0, !PT ;  /* 0x000000ff0aff7812 */ /* 0x000fe2000782c0ff */
[C---:B------:R-:W-:Y:S01]  /*6a90*/  IMAD.IADD R7, R11.reuse, 0x1, R8 ;  /* 0x000000010b077824 */ /* 0x040fe200078e0208 */
[----:B------:R-:W-:Y:S01]  /*6aa0*/  ULDC.64 UR8, c[0x0][0x650] ;  /* 0x0001940000087ab9 */ /* 0x000fe20000000a00 */
[----:B------:R-:W-:Y:S01]  /*6ab0*/  ISETP.GE.U32.AND P2, PT, R11, 0x3, PT ;  /* 0x000000030b00780c */ /* 0x000fe20003f46070 */
[----:B------:R-:W-:Y:S01]  /*6ac0*/  BSSY B1, `(.L_x_173) ;  /* 0x000006b000017945 */ /* 0x000fe20003800000 */
[----:B------:R-:W-:Y:S01]  /*6ad0*/  IMAD.MOV.U32 R21, RZ, RZ, -0x1 ;  /* 0xffffffffff157424 */ /* 0x000fe200078e00ff */
[----:B------:R-:W-:Y:S01]  /*6ae0*/  ISETP.GT.U32.AND P0, PT, R7, 0x2, PT ;  /* 0x000000020700780c */ /* 0x000fe20003f04070 */
[----:B------:R-:W-:Y:S01]  /*6af0*/  IMAD.MOV.U32 R19, RZ, RZ, -0x1 ;  /* 0xffffffffff137424 */ /* 0x000fe200078e00ff */
[----:B------:R-:W-:Y:S02]  /*6b00*/  PRMT R10, RZ, 0x7610, R10 ;  /* 0x00007610ff0a7816 */ /* 0x000fe4000000000a */
[----:B------:R-:W-:-:S03]  /*6b10*/  ISETP.LT.U32.AND P0, PT, R11, 0x3, P0 ;  /* 0x000000030b00780c */ /* 0x000fc60000701070 */
[----:B------:R-:W0:Y:S01]  /*6b20*/  @P1 S2R R12, SR_CgaCtaId ;  /* 0x00000000000c1919 */ /* 0x000e220000008800 */
[----:B------:R-:W-:-:S04]  /*6b30*/  @P1 MOV R5, 0x400 ;  /* 0x0000040000051802 */ /* 0x000fc80000000f00 */
[----:B0-----:R-:W-:Y:S01]  /*6b40*/  @P1 LEA R6, R12, R5, 0x18 ;  /* 0x000000050c061211 */ /* 0x001fe200078ec0ff */
[----:B------:R-:W-:Y:S01]  /*6b50*/  IMAD.WIDE.U32 R4, R7, -0x55555555, RZ ;  /* 0xaaaaaaab07047825 */ /* 0x000fe200078e00ff */
[----:B------:R-:W-:Y:S02]  /*6b60*/  SEL R4, RZ, 0x1, !P0 ;  /* 0x00000001ff047807 */ /* 0x000fe40004000000 */
[----:B------:R0:W-:Y:S01]  /*6b70*/  @P1 SYNCS.ARRIVE.TRANS64.A1T0 RZ, [R6+URZ+0x48], RZ ;  /* 0x000048ff06ff19a7 */ /* 0x0001e2000810003f */
[----:B------:R-:W-:Y:S02]  /*6b80*/  IADD3 R16, P1, R16, UR38, RZ ;  /* 0x0000002610107c10 */ /* 0x000fe4000ff3e0ff */
[----:B------:R-:W-:Y:S02]  /*6b90*/  LOP3.LUT R3, R3, R4, RZ, 0x3c, !PT ;  /* 0x0000000403037212 */ /* 0x000fe400078e3cff */
[----:B------:R-:W-:Y:S02]  /*6ba0*/  IADD3.X R17, R17, UR41, RZ, P1, !PT ;  /* 0x0000002911117c10 */ /* 0x000fe40008ffe4ff */
[----:B------:R-:W-:-:S02]  /*6bb0*/  ISETP.GE.U32.AND P0, PT, R16, UR8, PT ;  /* 0x0000000810007c0c */ /* 0x000fc4000bf06070 */
[----:B0-----:R-:W-:Y:S02]  /*6bc0*/  SHF.R.U32.HI R6, RZ, 0x1, R5 ;  /* 0x00000001ff067819 */ /* 0x001fe40000011605 */
[----:B------:R-:W-:Y:S02]  /*6bd0*/  ISETP.GE.U32.AND.EX P0, PT, R17, UR9, PT, P0 ;  /* 0x0000000911007c0c */ /* 0x000fe4000bf06100 */
[----:B------:R-:W-:Y:S01]  /*6be0*/  @P2 LOP3.LUT R3, R3, 0x1, R6, 0x78, !PT ;  /* 0x0000000103032812 */ /* 0x000fe200078e7806 */
[----:B------:R-:W-:Y:S01]  /*6bf0*/  IMAD R8, R6, -0x3, R7 ;  /* 0xfffffffd06087824 */ /* 0x000fe200078e0207 */
[----:B------:R-:W-:Y:S01]  /*6c00*/  PRMT R4, RZ, 0x7610, R4 ;  /* 0x00007610ff047816 */ /* 0x000fe20000000004 */
[----:B------:R-:W-:-:S08]  /*6c10*/  IMAD.MOV.U32 R6, RZ, RZ, -0x1 ;  /* 0xffffffffff067424 */ /* 0x000fd000078e00ff */
[----:B------:R-:W-:Y:S05]  /*6c20*/  @P0 BRA `(.L_x_174) ;  /* 0x0000000400500947 */ /* 0x000fea0003800000 */
[----:B------:R-:W0:Y:S01]  /*6c30*/  S2R R19, SR_CTAID.X ;  /* 0x0000000000137919 */ /* 0x000e220000002500 */
[----:B------:R-:W-:Y:S01]  /*6c40*/  ULDC.64 UR8, c[0x0][0x628] ;  /* 0x00018a0000087ab9 */ /* 0x000fe20000000a00 */
[----:B------:R-:W1:Y:S01]  /*6c50*/  LDC R20, c[0x0][0x144] ;  /* 0x00005100ff147b82 */ /* 0x000e620000000800 */
[----:B------:R-:W-:Y:S01]  /*6c60*/  ISETP.NE.U32.AND P0, PT, RZ, UR8, PT ;  /* 0x00000008ff007c0c */ /* 0x000fe2000bf05070 */
[----:B------:R-:W2:Y:S01]  /*6c70*/  S2R R14, SR_CTAID.Y ;  /* 0x00000000000e7919 */ /* 0x000ea20000002600 */
[----:B------:R-:W-:Y:S01]  /*6c80*/  ULDC UR10, c[0x0][0x630] ;  /* 0x00018c00000a7ab9 */ /* 0x000fe20000000800 */
[----:B------:R-:W-:Y:S01]  /*6c90*/  ULDC UR11, c[0x0][0x150] ;  /* 0x00005400000b7ab9 */ /* 0x000fe20000000800 */
[----:B------:R-:W-:Y:S01]  /*6ca0*/  ISETP.NE.AND.EX P0, PT, RZ, UR9, PT, P0 ;  /* 0x00000009ff007c0c */ /* 0x000fe2000bf05300 */
[----:B------:R-:W-:Y:S02]  /*6cb0*/  IMAD.MOV.U32 R4, RZ, RZ, R16 ;  /* 0x000000ffff047224 */ /* 0x000fe400078e0010 */
[----:B------:R-:W-:Y:S01]  /*6cc0*/  IMAD.MOV.U32 R5, RZ, RZ, R17 ;  /* 0x000000ffff057224 */ /* 0x000fe200078e0011 */
[----:B0-----:R-:W-:-:S09]  /*6cd0*/  I2FP.F32.U32 R21, R19 ;  /* 0x0000001300157245 */ /* 0x001fd20000201000 */
[----:B------:R-:W-:Y:S05]  /*6ce0*/  @!P0 BRA `(.L_x_175) ;  /* 0x0000000000288947 */ /* 0x000fea0003800000 */
[----:B------:R-:W-:Y:S02]  /*6cf0*/  ULDC UR7, c[0x0][0x634] ;  /* 0x00018d0000077ab9 */ /* 0x000fe40000000800 */
[----:B------:R-:W-:-:S05]  /*6d00*/  IADD3 R5, P0, R16, UR7, RZ ;  /* 0x0000000710057c10 */ /* 0x000fca000ff1e0ff */
[----:B------:R-:W-:-:S04]  /*6d10*/  IMAD.X R15, RZ, RZ, R17, P0 ;  /* 0x000000ffff0f7224 */ /* 0x000fc800000e0611 */
[----:B------:R-:W-:-:S04]  /*6d20*/  IMAD.WIDE.U32 R6, R15, UR8, RZ ;  /* 0x000000080f067c25 */ /* 0x000fc8000f8e00ff */
[----:B------:R-:W-:-:S04]  /*6d30*/  IMAD.WIDE.U32 R6, P0, R5, UR9, R6 ;  /* 0x0000000905067c25 */ /* 0x000fc8000f800006 */
[----:B------:R-:W-:-:S04]  /*6d40*/  IMAD.WIDE.U32 R4, R5, UR8, RZ ;  /* 0x0000000805047c25 */ /* 0x000fc8000f8e00ff */
[----:B------:R-:W-:Y:S01]  /*6d50*/  IMAD.MOV.U32 R4, RZ, RZ, R7 ;  /* 0x000000ffff047224 */ /* 0x000fe200078e0007 */
[----:B------:R-:W-:Y:S01]  /*6d60*/  IADD3 RZ, P1, R5, R6, RZ ;  /* 0x0000000605ff7210 */ /* 0x000fe20007f3e0ff */
[----:B------:R-:W-:-:S04]  /*6d70*/  IMAD.X R5, RZ, RZ, RZ, P0 ;  /* 0x000000ffff057224 */ /* 0x000fc800000e06ff */
[----:B------:R-:W-:-:S08]  /*6d80*/  IMAD.WIDE.U32.X R4, R15, UR9, R4, P1 ;  /* 0x000000090f047c25 */ /* 0x000fd000088e0404 */
.L_x_175:
[----:B------:R-:W-:Y:S01]  /*6d90*/  FMUL R21, R21, UR11 ;  /* 0x0000000b15157c20 */ /* 0x000fe20008400000 */
[--C-:B------:R-:W-:Y:S01]  /*6da0*/  SHF.R.U64 R15, R4, UR10, R5.reuse ;  /* 0x0000000a040f7c19 */ /* 0x100fe20008001205 */
[----:B------:R-:W-:Y:S01]  /*6db0*/  ULDC.64 UR8, c[0x0][0x620] ;  /* 0x0001880000087ab9 */ /* 0x000fe20000000a00 */
[----:B------:R-:W-:Y:S01]  /*6dc0*/  SHF.R.U32.HI R4, RZ, UR10, R5 ;  /* 0x0000000aff047c19 */ /* 0x000fe20008011605 */
[----:B------:R-:W-:Y:S01]  /*6dd0*/  ULDC.64 UR10, c[0x0][0x640] ;  /* 0x00019000000a7ab9 */ /* 0x000fe20000000a00 */
[----:B------:R-:W-:Y:S01]  /*6de0*/  IADD3 R5, P0, RZ, -R15, RZ ;  /* 0x8000000fff057210 */ /* 0x000fe20007f1e0ff */
[----:B------:R-:W0:Y:S01]  /*6df0*/  F2I.U32.TRUNC.NTZ R21, R21 ;  /* 0x0000001500157305 */ /* 0x000e22000020f000 */
[----:B------:R-:W-:-:S03]  /*6e00*/  ULDC UR7, c[0x0][0x618] ;  /* 0x0001860000077ab9 */ /* 0x000fc60000000800 */
[----:B------:R-:W-:Y:S01]  /*6e10*/  IMAD.X R4, RZ, RZ, ~R4, P0 ;  /* 0x000000ffff047224 */ /* 0x000fe200000e0e04 */
[----:B------:R-:W-:-:S03]  /*6e20*/  ISETP.NE.U32.AND P0, PT, RZ, UR10, PT ;  /* 0x0000000aff007c0c */ /* 0x000fc6000bf05070 */
[----:B------:R-:W-:Y:S01]  /*6e30*/  IMAD R4, R4, UR8, RZ ;  /* 0x0000000804047c24 */ /* 0x000fe2000f8e02ff */
[----:B------:R-:W-:-:S03]  /*6e40*/  ISETP.NE.AND.EX P0, PT, RZ, UR11, PT, P0 ;  /* 0x0000000bff007c0c */ /* 0x000fc6000bf05300 */
[C---:B------:R-:W-:Y:S02]  /*6e50*/  IMAD R7, R5.reuse, UR9, R4 ;  /* 0x0000000905077c24 */ /* 0x040fe4000f8e0204 */
[----:B------:R-:W-:Y:S01]  /*6e60*/  IMAD.WIDE.U32 R4, R5, UR8, R16 ;  /* 0x0000000805047c25 */ /* 0x000fe2000f8e0010 */
[----:B------:R-:W-:-:S03]  /*6e70*/  ULDC UR8, c[0x0][0x154] ;  /* 0x0000550000087ab9 */ /* 0x000fc60000000800 */
[----:B0-----:R-:W-:Y:S02]  /*6e80*/  IMAD.MOV R6, RZ, RZ, -R21 ;  /* 0x000000ffff067224 */ /* 0x001fe400078e0a15 */
[----:B------:R-:W0:Y:S01]  /*6e90*/  LDC R21, c[0x0][0x148] ;  /* 0x00005200ff157b82 */ /* 0x000e220000000800 */
[----:B------:R-:W-:Y:S02]  /*6ea0*/  IMAD.IADD R5, R5, 0x1, R7 ;  /* 0x0000000105057824 */ /* 0x000fe400078e0207 */
[----:B-1----:R-:W-:Y:S01]  /*6eb0*/  IMAD R19, R20, R6, R19 ;  /* 0x0000000614137224 */ /* 0x002fe200078e0213 */
[----:B--2---:R-:W-:Y:S02]  /*6ec0*/  I2FP.F32.U32 R6, R14 ;  /* 0x0000000e00067245 */ /* 0x004fe40000201000 */
[--C-:B------:R-:W-:Y:S02]  /*6ed0*/  SHF.R.U64 R20, R4, UR7, R5.reuse ;  /* 0x0000000704147c19 */ /* 0x100fe40008001205 */
[----:B------:R-:W-:Y:S01]  /*6ee0*/  SHF.R.U32.HI R5, RZ, UR7, R5 ;  /* 0x00000007ff057c19 */ /* 0x000fe20008011605 */
[----:B------:R-:W-:Y:S01]  /*6ef0*/  FMUL R6, R6, UR8 ;  /* 0x0000000806067c20 */ /* 0x000fe20008400000 */
[----:B------:R-:W-:-:S02]  /*6f00*/  ULDC UR7, c[0x0][0x608] ;  /* 0x0001820000077ab9 */ /* 0x000fc40000000800 */
[--C-:B------:R-:W-:Y:S01]  /*6f10*/  SHF.R.U64 R23, R20, UR7, R5.reuse ;  /* 0x0000000714177c19 */ /* 0x100fe20008001205 */
[----:B------:R1:W2:Y:S01]  /*6f20*/  F2I.U32.TRUNC.NTZ R24, R6 ;  /* 0x0000000600187305 */ /* 0x0002a2000020f000 */
[----:B------:R-:W-:Y:S01]  /*6f30*/  SHF.R.U32.HI R4, RZ, UR7, R5 ;  /* 0x00000007ff047c19 */ /* 0x000fe20008011605 */
[----:B------:R-:W-:-:S03]  /*6f40*/  ULDC UR7, c[0x0][0x658] ;  /* 0x0001960000077ab9 */ /* 0x000fc60000000800 */
[--C-:B------:R-:W-:Y:S02]  /*6f50*/  SHF.R.U64 R22, R23, UR7, R4.reuse ;  /* 0x0000000717167c19 */ /* 0x100fe40008001204 */
[----:B------:R-:W-:-:S03]  /*6f60*/  SHF.R.U32.HI R25, RZ, UR7, R4 ;  /* 0x00000007ff197c19 */ /* 0x000fc60008011604 */
[----:B------:R-:W-:Y:S02]  /*6f70*/  IMAD.MOV.U32 R4, RZ, RZ, R22 ;  /* 0x000000ffff047224 */ /* 0x000fe400078e0016 */
[----:B------:R-:W-:Y:S01]  /*6f80*/  IMAD.MOV.U32 R5, RZ, RZ, R25 ;  /* 0x000000ffff057224 */ /* 0x000fe200078e0019 */
[----:B-1----:R-:W-:Y:S06]  /*6f90*/  @!P0 BRA `(.L_x_176) ;  /* 0x0000000000288947 */ /* 0x002fec0003800000 */
        /* <DEDUP_REMOVED lines=10> */
.L_x_176:
[----:B------:R-:W-:Y:S01]  /*7040*/  ISETP.NE.AND P0, PT, R2, 0x1, PT ;  /* 0x000000010200780c */ /* 0x000fe20003f05270 */
[----:B------:R-:W-:Y:S01]  /*7050*/  ULDC UR7, c[0x0][0x648] ;  /* 0x0001920000077ab9 */ /* 0x000fe20000000800 */
[----:B------:R-:W-:Y:S01]  /*7060*/  LOP3.LUT R23, R23, UR6, RZ, 0xc0, !PT ;  /* 0x0000000617177c12 */ /* 0x000fe2000f8ec0ff */
[----:B--2---:R-:W-:Y:S01]  /*7070*/  IMAD.MOV R24, RZ, RZ, -R24 ;  /* 0x000000ffff187224 */ /* 0x004fe200078e0a18 */
[----:B------:R-:W-:Y:S01]  /*7080*/  SHF.R.U64 R4, R4, UR7, R5 ;  /* 0x0000000704047c19 */ /* 0x000fe20008001205 */
[----:B------:R-:W-:Y:S01]  /*7090*/  ULDC UR7, c[0x0][0x638] ;  /* 0x00018e0000077ab9 */ /* 0x000fe20000000800 */
[----:B------:R-:W-:Y:S01]  /*70a0*/  LOP3.LUT R7, R20, UR4, RZ, 0xc0, !PT ;  /* 0x0000000414077c12 */ /* 0x000fe2000f8ec0ff */
[----:B------:R-:W-:Y:S01]  /*70b0*/  ULDC UR8, c[0x0][0x610] ;  /* 0x0001840000087ab9 */ /* 0x000fe20000000800 */
[----:B------:R-:W-:Y:S02]  /*70c0*/  IMAD.MOV.U32 R6, RZ, RZ, R15 ;  /* 0x000000ffff067224 */ /* 0x000fe400078e000f */
[----:B------:R-:W-:-:S02]  /*70d0*/  IMAD.MOV R5, RZ, RZ, -R4 ;  /* 0x000000ffff057224 */ /* 0x000fc400078e0a04 */
[----:B------:R-:W-:Y:S02]  /*70e0*/  IMAD R4, R4, UR5, R23 ;  /* 0x0000000504047c24 */ /* 0x000fe4000f8e0217 */
[----:B0-----:R-:W-:Y:S02]  /*70f0*/  @P0 IMAD R19, R21, R24, R14 ;  /* 0x0000001815130224 */ /* 0x001fe400078e020e */
[----:B------:R-:W-:Y:S01]  /*7100*/  IMAD R22, R5, UR7, R22 ;  /* 0x0000000705167c24 */ /* 0x000fe2000f8e0216 */
[----:B------:R-:W-:Y:S01]  /*7110*/  ULDC UR7, c[0x0][0x600] ;  /* 0x0001800000077ab9 */ /* 0x000fe20000000800 */
[----:B------:R-:W-:Y:S02]  /*7120*/  IMAD R21, R4, UR8, R19 ;  /* 0x0000000804157c24 */ /* 0x000fe4000f8e0213 */
[----:B------:R-:W-:Y:S02]  /*7130*/  IMAD R22, R22, UR7, R7 ;  /* 0x0000000716167c24 */ /* 0x000fe4000f8e0207 */
[----:B------:R-:W-:-:S03]  /*7140*/  IMAD.MOV.U32 R4, RZ, RZ, 0x1 ;  /* 0x00000001ff047424 */ /* 0x000fc600078e00ff */
[----:B------:R-:W-:Y:S02]  /*7150*/  SEL R19, R22, R21, !P0 ;  /* 0x0000001516137207 */ /* 0x000fe40004000000 */
[----:B------:R-:W-:-:S07]  /*7160*/  SEL R21, R21, R22, !P0 ;  /* 0x0000001615157207 */ /* 0x000fce0004000000 */
.L_x_174:
[----:B------:R-:W-:Y:S05]  /*7170*/  BSYNC B1 ;  /* 0x0000000000017941 */ /* 0x000fea0003800000 */
.L_x_173:
[----:B------:R-:W-:-:S13]  /*7180*/  LOP3.LUT P0, RZ, R4, 0xff, RZ, 0xc0, !PT ;  /* 0x000000ff04ff7812 */ /* 0x000fda000780c0ff */
[----:B------:R-:W-:Y:S05]  /*7190*/  @P0 BRA `(.L_x_177) ;  /* 0xfffffff400080947 */ /* 0x000fea000383ffff */
[----:B------:R-:W-:Y:S05]  /*71a0*/  BSYNC B0 ;  /* 0x0000000000007941 */ /* 0x000fea0003800000 */
.L_x_166:
[----:B------:R-:W-:-:S03]  /*71b0*/  UMOV UR7, 0xffffffff ;  /* 0xffffffff00077882 */ /* 0x000fc60000000000 */
[----:B------:R-:W-:Y:S05]  /*71c0*/  BRA.DIV UR7, `(.L_x_178) ;  /* 0x0000000207f07947 */ /* 0x000fea000b800000 */
[----:B------:R-:W-:-:S13]  /*71d0*/  ELECT P6, URZ, PT ;  /* 0x00000000003f782f */ /* 0x000fda00038c0000 */
.L_x_191:
[----:B------:R-:W-:Y:S04]  /*71e0*/  BSSY B0, `(.L_x_179) ;  /* 0x0000022000007945 */ /* 0x000fe80003800000 */
[----:B------:R-:W-:Y:S05]  /*71f0*/  @!P6 BRA `(.L_x_180) ;  /* 0x000000000080e947 */ /* 0x000fea0003800000 */
[----:B------:R-:W-:-:S04]  /*7200*/  LOP3.LUT R18, R18, 0x2, RZ, 0xfc, !PT ;  /* 0x0000000212127812 */ /* 0x000fc800078efcff */
[----:B------:R-:W-:-:S13]  /*7210*/  ISETP.NE.AND P0, PT, R18, 0x3, PT ;  /* 0x000000031200780c */ /* 0x000fda0003f05270 */
[----:B------:R-:W-:Y:S05]  /*7220*/  @!P0 BRA `(.L_x_181) ;  /* 0x0000000000048947 */ /* 0x000fea0003800000 */
[----:B------:R-:W-:Y:S01]  /*7230*/  BPT.TRAP 0x1 ;  /* 0x000000040000795c */ /* 0x000fe20000300000 */
.L_x_181:
[----:B------:R-:W0:Y:S01]  /*7240*/  S2R R5, SR_CgaCtaId ;  /* 0x0000000000057919 */ /* 0x000e220000008800 */
[----:B------:R-:W-:Y:S02]  /*7250*/  MOV R0, 0x400 ;  /* 0x0000040000007802 */ /* 0x000fe40000000f00 */
[----:B------:R-:W-:Y:S02]  /*7260*/  SHF.L.U32 R2, R3, 0x1f, RZ ;  /* 0x0000001f03027819 */ /* 0x000fe400000006ff */
[----:B0-----:R-:W-:-:S05]  /*7270*/  LEA R5, R5, R0, 0x18 ;  /* 0x0000000005057211 */ /* 0x001fca00078ec0ff */
[----:B------:R-:W-:-:S04]  /*7280*/  VIADD R5, R5, 0x18 ;  /* 0x0000001805057836 */ /* 0x000fc80000000000 */
[C---:B------:R-:W-:Y:S02]  /*7290*/  IMAD R7, R8.reuse, 0x8, R5 ;  /* 0x0000000808077824 */ /* 0x040fe400078e0205 */
[----:B------:R-:W-:Y:S02]  /*72a0*/  VIADD R8, R8, 0x1 ;  /* 0x0000000108087836 */ /* 0x000fe40000000000 */
[----:B------:R-:W0:Y:S03]  /*72b0*/  SYNCS.PHASECHK.TRANS64.TRYWAIT P0, [R7+URZ], R2 ;  /* 0x00000002070075a7 */ /* 0x000e26000800017f */
[----:B------:R-:W-:-:S04]  /*72c0*/  ISETP.NE.AND P1, PT, R8, 0x3, PT ;  /* 0x000000030800780c */ /* 0x000fc80003f25270 */
[----:B------:R-:W-:Y:S02]  /*72d0*/  SEL R0, RZ, 0x1, P1 ;  /* 0x00000001ff007807 */ /* 0x000fe40000800000 */
[----:B------:R-:W-:Y:S02]  /*72e0*/  SEL R8, R8, RZ, P1 ;  /* 0x000000ff08087207 */ /* 0x000fe40000800000 */
[----:B------:R-:W-:-:S03]  /*72f0*/  LOP3.LUT R9, R3, R0, RZ, 0x3c, !PT ;  /* 0x0000000003097212 */ /* 0x000fc600078e3cff */
[----:B------:R-:W-:Y:S01]  /*7300*/  IMAD R4, R8, 0x8, R5 ;  /* 0x0000000808047824 */ /* 0x000fe200078e0205 */
[----:B------:R-:W-:Y:S01]  /*7310*/  SHF.L.U32 R3, R9, 0x1f, RZ ;  /* 0x0000001f09037819 */ /* 0x000fe200000006ff */
[----:B0-----:R-:W-:Y:S06]  /*7320*/  @!P0 BRA `(.L_x_182) ;  /* 0x0000000000b88947 */ /* 0x001fec0003800000 */
.L_x_192:
[----:B------:R-:W1:Y:S01]  /*7330*/  SYNCS.PHASECHK.TRANS64.TRYWAIT P0, [R4+URZ], R3 ;  /* 0x00000003040075a7 */ /* 0x000e62000800017f */
[----:B------:R-:W-:-:S05]  /*7340*/  VIADD R0, R8, 0x1 ;  /* 0x0000000108007836 */ /* 0x000fca0000000000 */
[----:B------:R-:W-:-:S04]  /*7350*/  ISETP.NE.AND P1, PT, R0, 0x3, PT ;  /* 0x000000030000780c */ /* 0x000fc80003f25270 */
[----:B0-----:R-:W-:Y:S02]  /*7360*/  SEL R2, RZ, 0x1, P1 ;  /* 0x00000001ff027807 */ /* 0x001fe40000800000 */
[----:B------:R-:W-:Y:S02]  /*7370*/  SEL R0, R0, RZ, P1 ;  /* 0x000000ff00007207 */ /* 0x000fe40000800000 */
[----:B------:R-:W-:Y:S01]  /*7380*/  LOP3.LUT R2, R9, R2, RZ, 0x3c, !PT ;  /* 0x0000000209027212 */ /* 0x000fe200078e3cff */
[----:B-1----:R-:W-:Y:S06]  /*7390*/  @!P0 BRA `(.L_x_183) ;  /* 0x0000000000b08947 */ /* 0x002fec0003800000 */
.L_x_193:
[----:B------:R-:W-:Y:S01]  /*73a0*/  IMAD R5, R0, 0x8, R5 ;  /* 0x0000000800057824 */ /* 0x000fe200078e0205 */
[----:B------:R-:W-:-:S07]  /*73b0*/  SHF.L.U32 R0, R2, 0x1f, RZ ;  /* 0x0000001f02007819 */ /* 0x000fce00000006ff */
.L_x_184:
[----:B-1----:R1:W2:Y:S02]  /*73c0*/  SYNCS.PHASECHK.TRANS64.TRYWAIT P0, [R5+URZ], R0 ;  /* 0x00000000050075a7 */ /* 0x0022a4000800017f */
[----:B--2---:R-:W-:Y:S05]  /*73d0*/  @!P0 NANOSLEEP.SYNCS 0x989680 ;  /* 0x009896800000895d */ /* 0x004fea0003900000 */
[----:B------:R-:W2:Y:S02]  /*73e0*/  @!P0 SYNCS.PHASECHK.TRANS64 P0, [R5+URZ], R0 ;  /* 0x00000000050085a7 */ /* 0x000ea4000800007f */
[----:B--2---:R-:W-:Y:S05]  /*73f0*/  @!P0 BRA `(.L_x_184) ;  /* 0xfffffffc00f08947 */ /* 0x004fea000383ffff */
.L_x_180:
[----:B------:R-:W-:Y:S05]  /*7400*/  BSYNC B0 ;  /* 0x0000000000007941 */ /* 0x000fea0003800000 */
.L_x_179:
[----:B------:R-:W-:Y:S05]  /*7410*/  EXIT ;  /* 0x000000000000794d */ /* 0x000fea0003800000 */
.L_x_21:
[----:B-1----:R1:W2:Y:S02]  /*7420*/  SYNCS.PHASECHK.TRANS64.TRYWAIT P1, [R3+URZ], R0 ;  /* 0x00000000030075a7 */ /* 0x0022a4000802017f */
[----:B--2---:R-:W-:Y:S05]  /*7430*/  @!P1 NANOSLEEP.SYNCS 0x989680 ;  /* 0x009896800000995d */ /* 0x004fea0003900000 */
[----:B------:R-:W2:Y:S02]  /*7440*/  @!P1 SYNCS.PHASECHK.TRANS64 P1, [R3+URZ], R0 ;  /* 0x00000000030095a7 */ /* 0x000ea4000802007f */
[----:B--2---:R-:W-:Y:S05]  /*7450*/  @!P1 BRA `(.L_x_21) ;  /* 0xfffffffc00f09947 */ /* 0x004fea000383ffff */
[----:B------:R-:W-:Y:S05]  /*7460*/  BRA `(.L_x_20) ;  /* 0xffffffa000ac7947 */ /* 0x000fea000383ffff */
.L_x_26:
[----:B-1----:R1:W2:Y:S02]  /*7470*/  SYNCS.PHASECHK.TRANS64.TRYWAIT P1, [R5+URZ], R4 ;  /* 0x00000004050075a7 */ /* 0x0022a4000802017f */
[----:B--2---:R-:W-:Y:S05]  /*7480*/  @!P1 NANOSLEEP.SYNCS 0x989680 ;  /* 0x009896800000995d */ /* 0x004fea0003900000 */
[----:B------:R-:W2:Y:S02]  /*7490*/  @!P1 SYNCS.PHASECHK.TRANS64 P1, [R5+URZ], R4 ;  /* 0x00000004050095a7 */ /* 0x000ea4000802007f */
[----:B--2---:R-:W-:Y:S05]  /*74a0*/  @!P1 BRA `(.L_x_26) ;  /* 0xfffffffc00f09947 */ /* 0x004fea000383ffff */
[----:B------:R-:W-:Y:S05]  /*74b0*/  BRA `(.L_x_25) ;  /* 0xffffffa400f87947 */ /* 0x000fea000383ffff */
.L_x_167:
[----:B------:R-:W-:Y:S01]  /*74c0*/  BSSY B1, `(.L_x_185) ;  /* 0x0000006000017945 */ /* 0x000fe20003800000 */
[----:B------:R-:W-:-:S07]  /*74d0*/  IMAD.MOV.U32 R15, RZ, RZ, -0x1 ;  /* 0xffffffffff0f7424 */ /* 0x000fce00078e00ff */
[----:B------:R-:W-:Y:S05]  /*74e0*/  WARPSYNC.COLLECTIVE R15, `(.L_x_186) ;  /* 0x000000000f0c7348 */ /* 0x000fea0003c00000 */
[----:B------:R-:W-:Y:S02]  /*74f0*/  ELECT P6, UR62, PT ;  /* 0x00000000003e782f */ /* 0x000fe400038c0000 */
[----:B------:R-:W-:Y:S01]  /*7500*/  MOV R14, UR62 ;  /* 0x0000003e000e7c02 */ /* 0x000fe20008000f00 */
[----:B------:R-:W-:Y:S10]  /*7510*/  ENDCOLLECTIVE ;  /* 0x000000000000791b */ /* 0x000ff40003800000 */
.L_x_186:
[----:B------:R-:W-:Y:S05]  /*7520*/  BSYNC B1 ;  /* 0x0000000000017941 */ /* 0x000fea0003800000 */
.L_x_185:
[----:B------:R-:W-:Y:S05]  /*7530*/  BRA `(.L_x_187) ;  /* 0xfffffff0002c7947 */ /* 0x000fea000383ffff */
.L_x_170:
[----:B-1----:R1:W2:Y:S02]  /*7540*/  SYNCS.PHASECHK.TRANS64.TRYWAIT P0, [R23+URZ+0x18], R14 ;  /* 0x0000180e170075a7 */ /* 0x0022a4000800017f */
[----:B--2---:R-:W-:Y:S05]  /*7550*/  @!P0 NANOSLEEP.SYNCS 0x989680 ;  /* 0x009896800000895d */ /* 0x004fea0003900000 */
[----:B------:R-:W2:Y:S02]  /*7560*/  @!P0 SYNCS.PHASECHK.TRANS64 P0, [R23+URZ+0x18], R14 ;  /* 0x0000180e170085a7 */ /* 0x000ea4000800007f */
[----:B--2---:R-:W-:Y:S05]  /*7570*/  @!P0 BRA `(.L_x_170) ;  /* 0xfffffffc00f08947 */ /* 0x004fea000383ffff */
[----:B------:R-:W-:Y:S05]  /*7580*/  BRA `(.L_x_188) ;  /* 0xfffffff0006c7947 */ /* 0x000fea000383ffff */
.L_x_178:
[----:B------:R-:W-:Y:S01]  /*7590*/  BSSY B0, `(.L_x_189) ;  /* 0x0000006000007945 */ /* 0x000fe20003800000 */
[----:B------:R-:W-:-:S07]  /*75a0*/  IMAD.MOV.U32 R15, RZ, RZ, -0x1 ;  /* 0xffffffffff0f7424 */ /* 0x000fce00078e00ff */
[----:B------:R-:W-:Y:S05]  /*75b0*/  WARPSYNC.COLLECTIVE R15, `(.L_x_190) ;  /* 0x000000000f0c7348 */ /* 0x000fea0003c00000 */
[----:B------:R-:W-:Y:S02]  /*75c0*/  ELECT P6, UR62, PT ;  /* 0x00000000003e782f */ /* 0x000fe400038c0000 */
[----:B------:R-:W-:Y:S01]  /*75d0*/  MOV R14, UR62 ;  /* 0x0000003e000e7c02 */ /* 0x000fe20008000f00 */
[----:B------:R-:W-:Y:S10]  /*75e0*/  ENDCOLLECTIVE ;  /* 0x000000000000791b */ /* 0x000ff40003800000 */
.L_x_190:
[----:B------:R-:W-:Y:S05]  /*75f0*/  BSYNC B0 ;  /* 0x0000000000007941 */ /* 0x000fea0003800000 */
.L_x_189:
[----:B------:R-:W-:Y:S05]  /*7600*/  BRA `(.L_x_191) ;  /* 0xfffffff800f47947 */ /* 0x000fea000383ffff */
.L_x_182:
[----:B0-----:R0:W1:Y:S02]  /*7610*/  SYNCS.PHASECHK.TRANS64.TRYWAIT P0, [R7+URZ], R2 ;  /* 0x00000002070075a7 */ /* 0x001064000800017f */
[----:B-1----:R-:W-:Y:S05]  /*7620*/  @!P0 NANOSLEEP.SYNCS 0x989680 ;  /* 0x009896800000895d */ /* 0x002fea0003900000 */
[----:B------:R-:W1:Y:S02]  /*7630*/  @!P0 SYNCS.PHASECHK.TRANS64 P0, [R7+URZ], R2 ;  /* 0x00000002070085a7 */ /* 0x000e64000800007f */
[----:B-1----:R-:W-:Y:S05]  /*7640*/  @!P0 BRA `(.L_x_182) ;  /* 0xfffffffc00f08947 */ /* 0x002fea000383ffff */
[----:B------:R-:W-:Y:S05]  /*7650*/  BRA `(.L_x_192) ;  /* 0xfffffffc00347947 */ /* 0x000fea000383ffff */
.L_x_183:
[----:B0-----:R0:W1:Y:S02]  /*7660*/  SYNCS.PHASECHK.TRANS64.TRYWAIT P0, [R4+URZ], R3 ;  /* 0x00000003040075a7 */ /* 0x001064000800017f */
[----:B-1----:R-:W-:Y:S05]  /*7670*/  @!P0 NANOSLEEP.SYNCS 0x989680 ;  /* 0x009896800000895d */ /* 0x002fea0003900000 */
[----:B------:R-:W1:Y:S02]  /*7680*/  @!P0 SYNCS.PHASECHK.TRANS64 P0, [R4+URZ], R3 ;  /* 0x00000003040085a7 */ /* 0x000e64000800007f */
[----:B-1----:R-:W-:Y:S05]  /*7690*/  @!P0 BRA `(.L_x_183) ;  /* 0xfffffffc00f08947 */ /* 0x002fea000383ffff */
[----:B------:R-:W-:Y:S05]  /*76a0*/  BRA `(.L_x_193) ;  /* 0xfffffffc003c7947 */ /* 0x000fea000383ffff */
.L_x_194:
[----:B------:R-:W-:-:S00]  /*76b0*/  BRA `(.L_x_194) ;  /* 0xfffffffc00fc7947 */ /* 0x000fc0000383ffff */
[----:B------:R-:W-:-:S00]  /*76c0*/  NOP ;  /* 0x0000000000007918 */ /* 0x000fc00000000000 */
        /* <DEDUP_REMOVED lines=11> */
.L_x_195:


//--------------------- .nv.global.init           --------------------------
	.section	.nv.global.init,"aw",@progbits
.nv.global.init:
	.type		$str$22,@object
	.size		$str$22,($str$23 - $str$22)
$str$22:
        /*0000*/ 	.byte	0x6b, 0x5f, 0x74, 0x69, 0x6c, 0x65, 0x5f, 0x63, 0x6f, 0x75, 0x6e, 0x74, 0x20, 0x3e, 0x3d, 0x20
        /*0010*/ 	.byte	0x31, 0x00
	.type		$str$23,@object
	.size		$str$23,(__unnamed_1 - $str$23)
$str$23:
        /*0012*/ 	.byte	0x2f, 0x74, 0x6d, 0x70, 0x2f, 0x63, 0x75, 0x74, 0x6c, 0x61, 0x73, 0x73, 0x5f, 0x73, 0x77, 0x65
        /*0022*/ 	.byte	0x65, 0x70, 0x5f, 0x73, 0x72, 0x63, 0x2f, 0x69, 0x6e, 0x63, 0x6c, 0x75, 0x64, 0x65, 0x2f, 0x63
        /*0032*/ 	.byte	0x75, 0x74, 0x6c, 0x61, 0x73, 0x73, 0x2f, 0x67, 0x65, 0x6d, 0x6d, 0x2f, 0x63, 0x6f, 0x6c, 0x6c
        /*0042*/ 	.byte	0x65, 0x63, 0x74, 0x69, 0x76, 0x65, 0x2f, 0x73, 0x6d, 0x39, 0x30, 0x5f, 0x6d, 0x6d, 0x61, 0x5f
        /*0052*/ 	.byte	0x74, 0x6d, 0x61, 0x5f, 0x67, 0x6d, 0x6d, 0x61, 0x5f, 0x73, 0x73, 0x5f, 0x77, 0x61, 0x72, 0x70
        /*0062*/ 	.byte	0x73, 0x70, 0x65, 0x63, 0x69, 0x61, 0x6c, 0x69, 0x7a, 0x65, 0x64, 0x2e, 0x68, 0x70, 0x70, 0x00
	.type		__unnamed_1,@object
	.size		__unnamed_1,(.L_0 - __unnamed_1)
__unnamed_1:
        /*0072*/ 	.byte	0x76, 0x6f, 0x69, 0x64, 0x20, 0x63, 0x75, 0x74, 0x6c, 0x61, 0x73, 0x73, 0x3a, 0x3a, 0x67, 0x65
        /* <DEDUP_REMOVED lines=175> */
        /*0b72*/ 	.byte	0x65, 0x3a, 0x3a, 0x69, 0x64, 0x65, 0x6e, 0x74, 0x69, 0x74, 0x79, 0x5d, 0x00
.L_0:


//--------------------- .nv.shared._ZN7cutlass13device_kernelINS_4gemm6kernel13GemmUniversalIN4cute5tupleIJiiiiEEENS1_10collective13CollectiveMmaINS1_34MainloopSm90TmaGmmaWarpSpecializedILi3ENS5_IJNS4_1CILi1EEENSA_ILi2EEESB_EEENS1_35KernelTmaWarpSpecializedCooperativeEEENS5_IJNSA_ILi128EEESG_NSA_ILi64EEEEEEfNS5_IJlSB_lEEEfSJ_NS4_8TiledMMAINS4_8MMA_AtomIJNS4_4SM904GMMA30MMA_64x128x8_F32TF32TF32_SS_TNILNSN_7ScaleInE1ELSP_1EEEEEENS4_6LayoutINS5_IJSC_SB_SB_EEENS5_IJSB_NSA_ILi0EEESU_EEEEENS5_IJNS4_10UnderscoreESX_SX_EEEEENS4_23SM90_TMA_LOAD_MULTICASTENS4_14ComposedLayoutINS4_7SwizzleILi3ELi4ELi3EEENS4_18smem_ptr_flag_bitsILi32EEENSS_INS5_IJNSA_ILi8EEENSA_ILi32EEEEEENS5_IJS17_SB_EEEEEEEvNS4_8identityENS4_13SM90_TMA_LOADES1B_vS1C_EENS_8epilogue10collective6detail29Sm90TmaWarpSpecializedAdapterINS1G_15DefaultEpilogueIfSJ_SJ_NS1F_6thread17LinearCombinationIfLi1EffLNS1K_9ScaleType4KindE0ELNS_15FloatRoundStyleE2EfEENS1_15EpilogueDefaultEEEEEvvEEEEvNT_6ParamsE --------------------------
	.section	.nv.shared._ZN7cutlass13device_kernelINS_4gemm6kernel13GemmUniversalIN4cute5tupleIJiiiiEEENS1_10collective13CollectiveMmaINS1_34MainloopSm90TmaGmmaWarpSpecializedILi3ENS5_IJNS4_1CILi1EEENSA_ILi2EEESB_EEENS1_35KernelTmaWarpSpecializedCooperativeEEENS5_IJNSA_ILi128EEESG_NSA_ILi64EEEEEEfNS5_IJlSB_lEEEfSJ_NS4_8TiledMMAINS4_8MMA_AtomIJNS4_4SM904GMMA30MMA_64x128x8_F32TF32TF32_SS_TNILNSN_7ScaleInE1ELSP_1EEEEEENS4_6LayoutINS5_IJSC_SB_SB_EEENS5_IJSB_NSA_ILi0EEESU_EEEEENS5_IJNS4_10UnderscoreESX_SX_EEEEENS4_23SM90_TMA_LOAD_MULTICASTENS4_14ComposedLayoutINS4_7SwizzleILi3ELi4ELi3EEENS4_18smem_ptr_flag_bitsILi32EEENSS_INS5_IJNSA_ILi8EEENSA_ILi32EEEEEENS5_IJS17_SB_EEEEEEEvNS4_8identityENS4_13SM90_TMA_LOADES1B_vS1C_EENS_8epilogue10collective6detail29Sm90TmaWarpSpecializedAdapterINS1G_15DefaultEpilogueIfSJ_SJ_NS1F_6thread17LinearCombinationIfLi1EffLNS1K_9ScaleType4KindE0ELNS_15FloatRoundStyleE2EfEENS1_15EpilogueDefaultEEEEEvvEEEEvNT_6ParamsE,"aw",@nobits
	.sectionflags	@""
	.align	16
	.zero		1024


//--------------------- .nv.shared.reserved.0     --------------------------
	.section	.nv.shared.reserved.0,"aw",@nobits
	.weak		__nv_reservedSMEM_offset_0_alias
	.size		__nv_reservedSMEM_offset_0_alias, 0, 0
	.other		__nv_reservedSMEM_offset_0_alias,@"STO_CUDA_RESERVED_SHARED STV_DEFAULT"
__nv_reservedSMEM_offset_0_alias:
	.zero		0


//--------------------- .nv.global                --------------------------
	.section	.nv.global,"aw",@nobits
.nv.global:
	.type		_ZN40_INTERNAL_bb2dfb50_4_k_cu_16659f34_220784cute1_E,@object
	.size		_ZN40_INTERNAL_bb2dfb50_4_k_cu_16659f34_220784cute1_E,(_ZN40_INTERNAL_bb2dfb50_4_k_cu_16659f34_220784cuda3std3__45__cpo6cbeginE - _ZN40_INTERNAL_bb2dfb50_4_k_cu_16659f34_220784cute1_E)
_ZN40_INTERNAL_bb2dfb50_4_k_cu_16659f34_220784cute1_E:
	.zero		1
	.type		_ZN40_INTERNAL_bb2dfb50_4_k_cu_16659f34_220784cuda3std3__45__cpo6cbeginE,@object
	.size		_ZN40_INTERNAL_bb2dfb50_4_k_cu_16659f34_220784cuda3std3__45__cpo6cbeginE,(_ZN40_INTERNAL_bb2dfb50_4_k_cu_16659f34_220784cuda3std3__48in_placeE - _ZN40_INTERNAL_bb2dfb50_4_k_cu_16659f34_220784cuda3std3__45__cpo6cbeginE)
_ZN40_INTERNAL_bb2dfb50_4_k_cu_16659f34_220784cuda3std3__45__cpo6cbeginE:
	.zero		1
	.type		_ZN40_INTERNAL_bb2dfb50_4_k_cu_16659f34_220784cuda3std3__48in_placeE,@object
	.size		_ZN40_INTERNAL_bb2dfb50_4_k_cu_16659f34_220784cuda3std3__48in_placeE,(_ZN40_INTERNAL_bb2dfb50_4_k_cu_16659f34_220784cuda3std6ranges3__45__cpo9iter_moveE - _ZN40_INTERNAL_bb2dfb50_4_k_cu_16659f34_220784cuda3std3__48in_placeE)
_ZN40_INTERNAL_bb2dfb50_4_k_cu_16659f34_220784cuda3std3__48in_placeE:
	.zero		1
	.type		_ZN40_INTERNAL_bb2dfb50_4_k_cu_16659f34_220784cuda3std6ranges3__45__cpo9iter_moveE,@object
	.size		_ZN40_INTERNAL_bb2dfb50_4_k_cu_16659f34_220784cuda3std6ranges3__45__cpo9iter_moveE,(_ZN40_INTERNAL_bb2dfb50_4_k_cu_16659f34_220784cuda3std3__45__cpo5beginE - _ZN40_INTERNAL_bb2dfb50_4_k_cu_16659f34_220784cuda3std6ranges3__45__cpo9iter_moveE)
_ZN40_INTERNAL_bb2dfb50_4_k_cu_16659f34_220784cuda3std6ranges3__45__cpo9iter_moveE:
	.zero		1
	.type		_ZN40_INTERNAL_bb2dfb50_4_k_cu_16659f34_220784cuda3std3__45__cpo5beginE,@object
	.size		_ZN40_INTERNAL_bb2dfb50_4_k_cu_16659f34_220784cuda3std3__45__cpo5beginE,(_ZN40_INTERNAL_bb2dfb50_4_k_cu_16659f34_220784cuda3std3__442_GLOBAL__N__bb2dfb50_4_k_cu_16659f34_220786ignoreE - _ZN40_INTERNAL_bb2dfb50_4_k_cu_16659f34_220784cuda3std3__45__cpo5beginE)
_ZN40_INTERNAL_bb2dfb50_4_k_cu_16659f34_220784cuda3std3__45__cpo5beginE:
	.zero		1
	.type		_ZN40_INTERNAL_bb2dfb50_4_k_cu_16659f34_220784cuda3std3__442_GLOBAL__N__bb2dfb50_4_k_cu_16659f34_220786ignoreE,@object
	.size		_ZN40_INTERNAL_bb2dfb50_4_k_cu_16659f34_220784cuda3std3__442_GLOBAL__N__bb2dfb50_4_k_cu_16659f34_220786ignoreE,(_ZN40_INTERNAL_bb2dfb50_4_k_cu_16659f34_220784cute7productE - _ZN40_INTERNAL_bb2dfb50_4_k_cu_16659f34_220784cuda3std3__442_GLOBAL__N__bb2dfb50_4_k_cu_16659f34_220786ignoreE)
_ZN40_INTERNAL_bb2dfb50_4_k_cu_16659f34_220784cuda3std3__442_GLOBAL__N__bb2dfb50_4_k_cu_16659f34_220786ignoreE:
	.zero		1
	.type		_ZN40_INTERNAL_bb2dfb50_4_k_cu_16659f34_220784cute7productE,@object
	.size		_ZN40_INTERNAL_bb2dfb50_4_k_cu_16659f34_220784cute7productE,(_ZN40_INTERNAL_bb2dfb50_4_k_cu_16659f34_220784cuda3std3__45__cpo3endE - _ZN40_INTERNAL_bb2dfb50_4_k_cu_16659f34_220784cute7productE)
_ZN40_INTERNAL_bb2dfb50_4_k_cu_16659f34_220784cute7productE:
	.zero		1
	.type		_ZN40_INTERNAL_bb2dfb50_4_k_cu_16659f34_220784cuda3std3__45__cpo3endE,@object
	.size		_ZN40_INTERNAL_bb2dfb50_4_k_cu_16659f34_220784cuda3std3__45__cpo3endE,(_ZN40_INTERNAL_bb2dfb50_4_k_cu_16659f34_220784cuda3std3__419piecewise_constructE - _ZN40_INTERNAL_bb2dfb50_4_k_cu_16659f34_220784cuda3std3__45__cpo3endE)
_ZN40_INTERNAL_bb2dfb50_4_k_cu_16659f34_220784cuda3std3__45__cpo3endE:
	.zero		1
	.type		_ZN40_INTERNAL_bb2dfb50_4_k_cu_16659f34_220784cuda3std3__419piecewise_constructE,@object
	.size		_ZN40_INTERNAL_bb2dfb50_4_k_cu_16659f34_220784cuda3std3__419piecewise_constructE,(_ZN40_INTERNAL_bb2dfb50_4_k_cu_16659f34_220784cuda3std3__45__cpo4cendE - _ZN40_INTERNAL_bb2dfb50_4_k_cu_16659f34_220784cuda3std3__419piecewise_constructE)
_ZN40_INTERNAL_bb2dfb50_4_k_cu_16659f34_220784cuda3std3__419piecewise_constructE:
	.zero		1
	.type		_ZN40_INTERNAL_bb2dfb50_4_k_cu_16659f34_220784cuda3std3__45__cpo4cendE,@object
	.size		_ZN40_INTERNAL_bb2dfb50_4_k_cu_16659f34_220784cuda3std3__45__cpo4cendE,(_ZN40_INTERNAL_bb2dfb50_4_k_cu_16659f34_220784cuda3std6ranges3__45__cpo4swapE - _ZN40_INTERNAL_bb2dfb50_4_k_cu_16659f34_220784cuda3std3__45__cpo4cendE)
_ZN40_INTERNAL_bb2dfb50_4_k_cu_16659f34_220784cuda3std3__45__cpo4cendE:
	.zero		1
	.type		_ZN40_INTERNAL_bb2dfb50_4_k_cu_16659f34_220784cuda3std6ranges3__45__cpo4swapE,@object
	.size		_ZN40_INTERNAL_bb2dfb50_4_k_cu_16659f34_220784cuda3std6ranges3__45__cpo4swapE,(.L_8 - _ZN40_INTERNAL_bb2dfb50_4_k_cu_16659f34_220784cuda3std6ranges3__45__cpo4swapE)
_ZN40_INTERNAL_bb2dfb50_4_k_cu_16659f34_220784cuda3std6ranges3__45__cpo4swapE:
	.zero		1
.L_8:


//--------------------- .nv.constant0._ZN7cutlass13device_kernelINS_4gemm6kernel13GemmUniversalIN4cute5tupleIJiiiiEEENS1_10collective13CollectiveMmaINS1_34MainloopSm90TmaGmmaWarpSpecializedILi3ENS5_IJNS4_1CILi1EEENSA_ILi2EEESB_EEENS1_35KernelTmaWarpSpecializedCooperativeEEENS5_IJNSA_ILi128EEESG_NSA_ILi64EEEEEEfNS5_IJlSB_lEEEfSJ_NS4_8TiledMMAINS4_8MMA_AtomIJNS4_4SM904GMMA30MMA_64x128x8_F32TF32TF32_SS_TNILNSN_7ScaleInE1ELSP_1EEEEEENS4_6LayoutINS5_IJSC_SB_SB_EEENS5_IJSB_NSA_ILi0EEESU_EEEEENS5_IJNS4_10UnderscoreESX_SX_EEEEENS4_23SM90_TMA_LOAD_MULTICASTENS4_14ComposedLayoutINS4_7SwizzleILi3ELi4ELi3EEENS4_18smem_ptr_flag_bitsILi32EEENSS_INS5_IJNSA_ILi8EEENSA_ILi32EEEEEENS5_IJS17_SB_EEEEEEEvNS4_8identityENS4_13SM90_TMA_LOADES1B_vS1C_EENS_8epilogue10collective6detail29Sm90TmaWarpSpecializedAdapterINS1G_15DefaultEpilogueIfSJ_SJ_NS1F_6thread17LinearCombinationIfLi1EffLNS1K_9ScaleType4KindE0ELNS_15FloatRoundStyleE2EfEENS1_15EpilogueDefaultEEEEEvvEEEEvNT_6ParamsE --------------------------
	.section	.nv.constant0._ZN7cutlass13device_kernelINS_4gemm6kernel13GemmUniversalIN4cute5tupleIJiiiiEEENS1_10collective13CollectiveMmaINS1_34MainloopSm90TmaGmmaWarpSpecializedILi3ENS5_IJNS4_1CILi1EEENSA_ILi2EEESB_EEENS1_35KernelTmaWarpSpecializedCooperativeEEENS5_IJNSA_ILi128EEESG_NSA_ILi64EEEEEEfNS5_IJlSB_lEEEfSJ_NS4_8TiledMMAINS4_8MMA_AtomIJNS4_4SM904GMMA30MMA_64x128x8_F32TF32TF32_SS_TNILNSN_7ScaleInE1ELSP_1EEEEEENS4_6LayoutINS5_IJSC_SB_SB_EEENS5_IJSB_NSA_ILi0EEESU_EEEEENS5_IJNS4_10UnderscoreESX_SX_EEEEENS4_23SM90_TMA_LOAD_MULTICASTENS4_14ComposedLayoutINS4_7SwizzleILi3ELi4ELi3EEENS4_18smem_ptr_flag_bitsILi32EEENSS_INS5_IJNSA_ILi8EEENSA_ILi32EEEEEENS5_IJS17_SB_EEEEEEEvNS4_8identityENS4_13SM90_TMA_LOADES1B_vS1C_EENS_8epilogue10collective6detail29Sm90TmaWarpSpecializedAdapterINS1G_15DefaultEpilogueIfSJ_SJ_NS1F_6thread17LinearCombinationIfLi1EffLNS1K_9ScaleType4KindE0ELNS_15FloatRoundStyleE2EfEENS1_15EpilogueDefaultEEEEEvvEEEEvNT_6ParamsE,"a",@progbits
	.sectionflags	@""
	.align	4
.nv.constant0._ZN7cutlass13device_kernelINS_4gemm6kernel13GemmUniversalIN4cute5tupleIJiiiiEEENS1_10collective13CollectiveMmaINS1_34MainloopSm90TmaGmmaWarpSpecializedILi3ENS5_IJNS4_1CILi1EEENSA_ILi2EEESB_EEENS1_35KernelTmaWarpSpecializedCooperativeEEENS5_IJNSA_ILi128EEESG_NSA_ILi64EEEEEEfNS5_IJlSB_lEEEfSJ_NS4_8TiledMMAINS4_8MMA_AtomIJNS4_4SM904GMMA30MMA_64x128x8_F32TF32TF32_SS_TNILNSN_7ScaleInE1ELSP_1EEEEEENS4_6LayoutINS5_IJSC_SB_SB_EEENS5_IJSB_NSA_ILi0EEESU_EEEEENS5_IJNS4_10UnderscoreESX_SX_EEEEENS4_23SM90_TMA_LOAD_MULTICASTENS4_14ComposedLayoutINS4_7SwizzleILi3ELi4ELi3EEENS4_18smem_ptr_flag_bitsILi32EEENSS_INS5_IJNSA_ILi8EEENSA_ILi32EEEEEENS5_IJS17_SB_EEEEEEEvNS4_8identityENS4_13SM90_TMA_LOADES1B_vS1C_EENS_8epilogue10collective6detail29Sm90TmaWarpSpecializedAdapterINS1G_15DefaultEpilogueIfSJ_SJ_NS1F_6thread17LinearCombinationIfLi1EffLNS1K_9ScaleType4KindE0ELNS_15FloatRoundStyleE2EfEENS1_15EpilogueDefaultEEEEEvvEEEEvNT_6ParamsE:
	.zero		1664


//--------------------- SYMBOLS --------------------------

	.type		.nv.reservedSmem.offset0,@object
	.size		.nv.reservedSmem.offset0,0x4
	.type		__assertfail,@function
